// auto-generated by cutlass_sweep.epilogue — config: {"arch": "sm_90", "cluster_m": 1, "cluster_n": 1, "dtype": "e4m3", "fusion": "bias", "tile_k": 64, "tile_m": 128, "tile_n": 128}
#include "cutlass/cutlass.h"
#include "cutlass/gemm/collective/collective_builder.hpp"
#include "cutlass/gemm/device/gemm_universal_adapter.h"
#include "cutlass/gemm/kernel/gemm_universal.hpp"
#include "cutlass/epilogue/collective/collective_builder.hpp"
#include "cutlass/epilogue/fusion/operations.hpp"
#include "cutlass/epilogue/thread/activation.h"

using Elem = cutlass::float_e4m3_t;
using Acc  = float;
using TileShape    = cute::Shape<cute::_128, cute::_128, cute::_64>;
using ClusterShape = cute::Shape<cute::_1, cute::_1, cute::_1>;
using FusionOp     = cutlass::epilogue::fusion::LinCombPerRowBias<Elem, Acc>;

using CollectiveEpilogue = typename cutlass::epilogue::collective::CollectiveBuilder<
    cutlass::arch::Sm90, cutlass::arch::OpClassTensorOp,
    TileShape, ClusterShape,
    cutlass::epilogue::collective::EpilogueTileAuto,
    Acc, Acc,
    Elem, cutlass::layout::RowMajor, 128 / cutlass::sizeof_bits<Elem>::value,
    Elem, cutlass::layout::RowMajor, 128 / cutlass::sizeof_bits<Elem>::value,
    cutlass::epilogue::TmaWarpSpecializedCooperative,
    FusionOp
  >::CollectiveOp;

using CollectiveMainloop = typename cutlass::gemm::collective::CollectiveBuilder<
    cutlass::arch::Sm90, cutlass::arch::OpClassTensorOp,
    Elem, cutlass::layout::RowMajor, 128 / cutlass::sizeof_bits<Elem>::value,
    Elem, cutlass::layout::ColumnMajor, 128 / cutlass::sizeof_bits<Elem>::value,
    Acc,
    TileShape, ClusterShape,
    cutlass::gemm::collective::StageCountAutoCarveout<
        static_cast<int>(sizeof(typename CollectiveEpilogue::SharedStorage))>,
    cutlass::gemm::KernelTmaWarpSpecializedCooperative
  >::CollectiveOp;

using GemmKernel = cutlass::gemm::kernel::GemmUniversal<
    cute::Shape<int,int,int,int>, CollectiveMainloop, CollectiveEpilogue>;
using Gemm = cutlass::gemm::device::GemmUniversalAdapter<GemmKernel>;

auto* _anchor = &cutlass::device_kernel<GemmKernel>;


// ===== COMPILED SASS (sm_90a) =====

	.target	sm_90a

	.elftype	@"ET_EXEC"


//--------------------- .note.nv.tkinfo           --------------------------
	.section	.note.nv.tkinfo,"",@"SHT_NOTE"
	.sectionflags	@"SHF_NOTE_NV_TKINFO"
	.tkinfo
        /*0018*/ 	.word	0x00000002
        /*0030*/ 	.string	""
        /*0030*/ 	.string	"ptxas"
        /*0030*/ 	.string	"Cuda compilation tools, release 13.0, V13.0.88"
        /*0030*/ 	.string	"Build cuda_13.0.r13.0/compiler.36424714_0"
        /*0030*/ 	.string	"-arch sm_90a -m 64 "



//--------------------- .note.nv.cuinfo           --------------------------
	.section	.note.nv.cuinfo,"",@"SHT_NOTE"
	.sectionflags	@"SHF_NOTE_NV_CUINFO"
        /*0018*/ 	.short	0x0002
        /*001a*/ 	.short	0x005a
        /*001c*/ 	.short	0x0082
	.zero		2


//--------------------- .nv.info                  --------------------------
	.section	.nv.info,"",@"SHT_CUDA_INFO"
	.align	4


	//----- nvinfo : EIATTR_REGCOUNT
	.align		4
        /*0000*/ 	.byte	0x04, 0x2f
        /*0002*/ 	.short	(.L_16 - .L_15)
	.align		4
.L_15:
        /*0004*/ 	.word	index@(_ZN7cutlass13device_kernelINS_4gemm6kernel13GemmUniversalIN4cute5tupleIJiiiiEEENS1_10collective13CollectiveMmaINS1_37MainloopSm90TmaGmmaWarpSpecializedFP8ILi12ENS5_IJNS4_1CILi1EEESB_SB_EEENS1_35KernelTmaWarpSpecializedCooperativeEEENS5_IJNSA_ILi128EEESF_NSA_ILi64EEEEEENS_12float_e4m3_tENS5_IJlSB_lEEESI_SJ_NS4_8TiledMMAINS4_8MMA_AtomIJNS4_4SM904GMMA31MMA_64x128x32_F32E4M3E4M3_SS_TNILNSN_7ScaleInE1ELSP_1EEEEEENS4_6LayoutINS5_IJNSA_ILi2EEESB_SB_EEENS5_IJSB_NSA_ILi0EEESV_EEEEENS5_IJNS4_10UnderscoreESY_SY_EEEEENS4_13SM90_TMA_LOADENS4_14ComposedLayoutINS4_7SwizzleILi2ELi4ELi3EEENS4_18smem_ptr_flag_bitsILi8EEENSS_INS5_IJNSA_ILi8EEESG_EEENS5_IJSG_SB_EEEEEEEvNS4_8identityES11_S1B_vS1C_EENS_8epilogue10collective18CollectiveEpilogueINS1E_22Sm90TmaWarpSpecializedILi4ELi2ELi16ELb0ELb0EEEJSH_NS5_IJSF_NSA_ILi32EEEEEESI_SJ_SI_SJ_NS1E_6fusion15FusionCallbacksIS1I_NS1L_17LinCombPerRowBiasISI_fSI_SI_fLi16ELNS_15FloatRoundStyleE2EEESH_S1K_JEEES11_NS12_INS13_ILi1ELi4ELi3EEES16_NSS_INS5_IJS17_S1J_EEENS5_IJS1J_SB_EEEEEEENS4_39AutoVectorizingCopyWithAssumedAlignmentILi128EEENS4_14SM90_TMA_STOREES1V_S1X_NS4_9Copy_AtomIJNS4_17SM90_U32x4_STSM_NENS_6half_tEEEEvEEEvvEEEEvNT_6ParamsE)
        /*0008*/ 	.word	0x000000a8


	//----- nvinfo : EIATTR_FRAME_SIZE
	.align		4
.L_16:
        /*000c*/ 	.byte	0x04, 0x11
        /*000e*/ 	.short	(.L_18 - .L_17)
	.align		4
.L_17:
        /*0010*/ 	.word	index@(_ZN7cutlass13device_kernelINS_4gemm6kernel13GemmUniversalIN4cute5tupleIJiiiiEEENS1_10collective13CollectiveMmaINS1_37MainloopSm90TmaGmmaWarpSpecializedFP8ILi12ENS5_IJNS4_1CILi1EEESB_SB_EEENS1_35KernelTmaWarpSpecializedCooperativeEEENS5_IJNSA_ILi128EEESF_NSA_ILi64EEEEEENS_12float_e4m3_tENS5_IJlSB_lEEESI_SJ_NS4_8TiledMMAINS4_8MMA_AtomIJNS4_4SM904GMMA31MMA_64x128x32_F32E4M3E4M3_SS_TNILNSN_7ScaleInE1ELSP_1EEEEEENS4_6LayoutINS5_IJNSA_ILi2EEESB_SB_EEENS5_IJSB_NSA_ILi0EEESV_EEEEENS5_IJNS4_10UnderscoreESY_SY_EEEEENS4_13SM90_TMA_LOADENS4_14ComposedLayoutINS4_7SwizzleILi2ELi4ELi3EEENS4_18smem_ptr_flag_bitsILi8EEENSS_INS5_IJNSA_ILi8EEESG_EEENS5_IJSG_SB_EEEEEEEvNS4_8identityES11_S1B_vS1C_EENS_8epilogue10collective18CollectiveEpilogueINS1E_22Sm90TmaWarpSpecializedILi4ELi2ELi16ELb0ELb0EEEJSH_NS5_IJSF_NSA_ILi32EEEEEESI_SJ_SI_SJ_NS1E_6fusion15FusionCallbacksIS1I_NS1L_17LinCombPerRowBiasISI_fSI_SI_fLi16ELNS_15FloatRoundStyleE2EEESH_S1K_JEEES11_NS12_INS13_ILi1ELi4ELi3EEES16_NSS_INS5_IJS17_S1J_EEENS5_IJS1J_SB_EEEEEEENS4_39AutoVectorizingCopyWithAssumedAlignmentILi128EEENS4_14SM90_TMA_STOREES1V_S1X_NS4_9Copy_AtomIJNS4_17SM90_U32x4_STSM_NENS_6half_tEEEEvEEEvvEEEEvNT_6ParamsE)
        /*0014*/ 	.word	0x00000000


	//----- nvinfo : EIATTR_MIN_STACK_SIZE
	.align		4
.L_18:
        /*0018*/ 	.byte	0x04, 0x12
        /*001a*/ 	.short	(.L_20 - .L_19)
	.align		4
.L_19:
        /*001c*/ 	.word	index@(_ZN7cutlass13device_kernelINS_4gemm6kernel13GemmUniversalIN4cute5tupleIJiiiiEEENS1_10collective13CollectiveMmaINS1_37MainloopSm90TmaGmmaWarpSpecializedFP8ILi12ENS5_IJNS4_1CILi1EEESB_SB_EEENS1_35KernelTmaWarpSpecializedCooperativeEEENS5_IJNSA_ILi128EEESF_NSA_ILi64EEEEEENS_12float_e4m3_tENS5_IJlSB_lEEESI_SJ_NS4_8TiledMMAINS4_8MMA_AtomIJNS4_4SM904GMMA31MMA_64x128x32_F32E4M3E4M3_SS_TNILNSN_7ScaleInE1ELSP_1EEEEEENS4_6LayoutINS5_IJNSA_ILi2EEESB_SB_EEENS5_IJSB_NSA_ILi0EEESV_EEEEENS5_IJNS4_10UnderscoreESY_SY_EEEEENS4_13SM90_TMA_LOADENS4_14ComposedLayoutINS4_7SwizzleILi2ELi4ELi3EEENS4_18smem_ptr_flag_bitsILi8EEENSS_INS5_IJNSA_ILi8EEESG_EEENS5_IJSG_SB_EEEEEEEvNS4_8identityES11_S1B_vS1C_EENS_8epilogue10collective18CollectiveEpilogueINS1E_22Sm90TmaWarpSpecializedILi4ELi2ELi16ELb0ELb0EEEJSH_NS5_IJSF_NSA_ILi32EEEEEESI_SJ_SI_SJ_NS1E_6fusion15FusionCallbacksIS1I_NS1L_17LinCombPerRowBiasISI_fSI_SI_fLi16ELNS_15FloatRoundStyleE2EEESH_S1K_JEEES11_NS12_INS13_ILi1ELi4ELi3EEES16_NSS_INS5_IJS17_S1J_EEENS5_IJS1J_SB_EEEEEEENS4_39AutoVectorizingCopyWithAssumedAlignmentILi128EEENS4_14SM90_TMA_STOREES1V_S1X_NS4_9Copy_AtomIJNS4_17SM90_U32x4_STSM_NENS_6half_tEEEEvEEEvvEEEEvNT_6ParamsE)
        /*0020*/ 	.word	0x00000000
.L_20:


//--------------------- .nv.compat                --------------------------
	.section	.nv.compat,"",@"SHT_CUDA_COMPAT_INFO"
	.align	4
        /*0000*/ 	.byte	0x02, 0x09, 0x01, 0x00, 0x02, 0x02, 0x04, 0x00, 0x02, 0x05, 0x05, 0x00, 0x03, 0x07, 0x01, 0x01
        /*0010*/ 	.byte	0x02, 0x03, 0x01, 0x00, 0x02, 0x06, 0x01, 0x00, 0x04, 0x0b, 0x08, 0x00, 0x00, 0x00, 0x00, 0x00
        /*0020*/ 	.byte	0x00, 0x00, 0x00, 0x00


//--------------------- .nv.info._ZN7cutlass13device_kernelINS_4gemm6kernel13GemmUniversalIN4cute5tupleIJiiiiEEENS1_10collective13CollectiveMmaINS1_37MainloopSm90TmaGmmaWarpSpecializedFP8ILi12ENS5_IJNS4_1CILi1EEESB_SB_EEENS1_35KernelTmaWarpSpecializedCooperativeEEENS5_IJNSA_ILi128EEESF_NSA_ILi64EEEEEENS_12float_e4m3_tENS5_IJlSB_lEEESI_SJ_NS4_8TiledMMAINS4_8MMA_AtomIJNS4_4SM904GMMA31MMA_64x128x32_F32E4M3E4M3_SS_TNILNSN_7ScaleInE1ELSP_1EEEEEENS4_6LayoutINS5_IJNSA_ILi2EEESB_SB_EEENS5_IJSB_NSA_ILi0EEESV_EEEEENS5_IJNS4_10UnderscoreESY_SY_EEEEENS4_13SM90_TMA_LOADENS4_14ComposedLayoutINS4_7SwizzleILi2ELi4ELi3EEENS4_18smem_ptr_flag_bitsILi8EEENSS_INS5_IJNSA_ILi8EEESG_EEENS5_IJSG_SB_EEEEEEEvNS4_8identityES11_S1B_vS1C_EENS_8epilogue10collective18CollectiveEpilogueINS1E_22Sm90TmaWarpSpecializedILi4ELi2ELi16ELb0ELb0EEEJSH_NS5_IJSF_NSA_ILi32EEEEEESI_SJ_SI_SJ_NS1E_6fusion15FusionCallbacksIS1I_NS1L_17LinCombPerRowBiasISI_fSI_SI_fLi16ELNS_15FloatRoundStyleE2EEESH_S1K_JEEES11_NS12_INS13_ILi1ELi4ELi3EEES16_NSS_INS5_IJS17_S1J_EEENS5_IJS1J_SB_EEEEEEENS4_39AutoVectorizingCopyWithAssumedAlignmentILi128EEENS4_14SM90_TMA_STOREES1V_S1X_NS4_9Copy_AtomIJNS4_17SM90_U32x4_STSM_NENS_6half_tEEEEvEEEvvEEEEvNT_6ParamsE --------------------------
	.section	.nv.info._ZN7cutlass13device_kernelINS_4gemm6kernel13GemmUniversalIN4cute5tupleIJiiiiEEENS1_10collective13CollectiveMmaINS1_37MainloopSm90TmaGmmaWarpSpecializedFP8ILi12ENS5_IJNS4_1CILi1EEESB_SB_EEENS1_35KernelTmaWarpSpecializedCooperativeEEENS5_IJNSA_ILi128EEESF_NSA_ILi64EEEEEENS_12float_e4m3_tENS5_IJlSB_lEEESI_SJ_NS4_8TiledMMAINS4_8MMA_AtomIJNS4_4SM904GMMA31MMA_64x128x32_F32E4M3E4M3_SS_TNILNSN_7ScaleInE1ELSP_1EEEEEENS4_6LayoutINS5_IJNSA_ILi2EEESB_SB_EEENS5_IJSB_NSA_ILi0EEESV_EEEEENS5_IJNS4_10UnderscoreESY_SY_EEEEENS4_13SM90_TMA_LOADENS4_14ComposedLayoutINS4_7SwizzleILi2ELi4ELi3EEENS4_18smem_ptr_flag_bitsILi8EEENSS_INS5_IJNSA_ILi8EEESG_EEENS5_IJSG_SB_EEEEEEEvNS4_8identityES11_S1B_vS1C_EENS_8epilogue10collective18CollectiveEpilogueINS1E_22Sm90TmaWarpSpecializedILi4ELi2ELi16ELb0ELb0EEEJSH_NS5_IJSF_NSA_ILi32EEEEEESI_SJ_SI_SJ_NS1E_6fusion15FusionCallbacksIS1I_NS1L_17LinCombPerRowBiasISI_fSI_SI_fLi16ELNS_15FloatRoundStyleE2EEESH_S1K_JEEES11_NS12_INS13_ILi1ELi4ELi3EEES16_NSS_INS5_IJS17_S1J_EEENS5_IJS1J_SB_EEEEEEENS4_39AutoVectorizingCopyWithAssumedAlignmentILi128EEENS4_14SM90_TMA_STOREES1V_S1X_NS4_9Copy_AtomIJNS4_17SM90_U32x4_STSM_NENS_6half_tEEEEvEEEvvEEEEvNT_6ParamsE,"",@"SHT_CUDA_INFO"
	.sectionflags	@""
	.align	4


	//----- nvinfo : EIATTR_CUDA_API_VERSION
	.align		4
        /*0000*/ 	.byte	0x04, 0x37
        /*0002*/ 	.short	(.L_22 - .L_21)
.L_21:
        /*0004*/ 	.word	0x00000082


	//----- nvinfo : EIATTR_KPARAM_INFO
	.align		4
.L_22:
        /*0008*/ 	.byte	0x04, 0x17
        /*000a*/ 	.short	(.L_24 - .L_23)
.L_23:
        /*000c*/ 	.word	0x00000000
        /*0010*/ 	.short	0x0000
        /*0012*/ 	.short	0x0070
        /*0014*/ 	.byte	0x00, 0xf0, 0x01, 0x1c


	//----- nvinfo : EIATTR_SPARSE_MMA_MASK
	.align		4
.L_24:
        /*0018*/ 	.byte	0x03, 0x50
        /*001a*/ 	.short	0x0000


	//----- nvinfo : EIATTR_MAXREG_COUNT
	.align		4
        /*001c*/ 	.byte	0x03, 0x1b
        /*001e*/ 	.short	0x00a8


	//----- nvinfo : EIATTR_NUM_BARRIERS
	.align		4
        /*0020*/ 	.byte	0x02, 0x4c
        /*0022*/ 	.byte	0x02
	.zero		1


	//----- nvinfo : EIATTR_EXTERNS
	.align		4
        /*0024*/ 	.byte	0x04, 0x0f
        /*0026*/ 	.short	(.L_26 - .L_25)


	//   ....[0]....
	.align		4
.L_25:
        /*0028*/ 	.word	index@(__assertfail)


	//----- nvinfo : EIATTR_MERCURY_ISA_VERSION
	.align		4
.L_26:
        /*002c*/ 	.byte	0x03, 0x5f
        /*002e*/ 	.short	0x0101


	//----- nvinfo : EIATTR_INT_WARP_WIDE_INSTR_OFFSETS
	.align		4
        /*0030*/ 	.byte	0x04, 0x31
        /*0032*/ 	.short	(.L_28 - .L_27)


	//   ....[0]....
.L_27:
        /*0034*/ 	.word	0x00000a00


	//   ....[1]....
        /*0038*/ 	.word	0x00000a10


	//   ....[2]....
        /*003c*/ 	.word	0x00000ab0


	//----- nvinfo : EIATTR_COOP_GROUP_MASK_REGIDS
	.align		4
.L_28:
        /*0040*/ 	.byte	0x04, 0x29
        /*0042*/ 	.short	(.L_30 - .L_29)


	//   ....[0]....
.L_29:
        /*0044*/ 	.word	0xffffffff


	//   ....[1]....
        /*0048*/ 	.word	0xffffffff


	//   ....[2]....
        /*004c*/ 	.word	0xffffffff


	//   ....[3]....
        /*0050*/ 	.word	0xffffffff


	//   ....[4]....
        /*0054*/ 	.word	0xffffffff


	//   ....[5]....
        /*0058*/ 	.word	0xffffffff


	//----- nvinfo : EIATTR_COOP_GROUP_INSTR_OFFSETS
	.align		4
.L_30:
        /*005c*/ 	.byte	0x04, 0x28
        /*005e*/ 	.short	(.L_32 - .L_31)


	//   ....[0]....
.L_31:
        /*0060*/ 	.word	0x00000070


	//   ....[1]....
        /*0064*/ 	.word	0x00000080


	//   ....[2]....
        /*0068*/ 	.word	0x00000430


	//   ....[3]....
        /*006c*/ 	.word	0x000006f0


	//   ....[4]....
        /*0070*/ 	.word	0x000008a0


	//   ....[5]....
        /*0074*/ 	.word	0x000015f0


	//----- nvinfo : EIATTR_REG_RECONFIG
	.align		4
.L_32:
        /*0078*/ 	.byte	0x01, 0x54
	.zero		2


	//----- nvinfo : EIATTR_SYSCALL_OFFSETS
	.align		4
        /*007c*/ 	.byte	0x04, 0x46
        /*007e*/ 	.short	(.L_34 - .L_33)


	//   ....[0]....
.L_33:
        /*0080*/ 	.word	0x00003360


	//   ....[1]....
        /*0084*/ 	.word	0x000034a0


	//----- nvinfo : EIATTR_MBARRIER_INSTR_OFFSETS
	.align		4
.L_34:
        /*0088*/ 	.byte	0x04, 0x39
        /*008a*/ 	.short	(.L_36 - .L_35)


	//   ....[0]....
.L_35:
        /*008c*/ 	.word	0x00000550
        /*0090*/ 	.word	0x000000ff
        /*0094*/ 	.word	0x00000000
        /*0098*/ 	.short	0x0100
        /*009a*/ 	.byte	0x08
	.zero		1


	//   ....[1]....
        /*009c*/ 	.word	0x00000560
        /*00a0*/ 	.word	0x000000ff
        /*00a4*/ 	.word	0x00000060
        /*00a8*/ 	.short	0x0100
        /*00aa*/ 	.byte	0x08
	.zero		1


	//   ....[2]....
        /*00ac*/ 	.word	0x00000570
        /*00b0*/ 	.word	0x000000ff
        /*00b4*/ 	.word	0x00000008
        /*00b8*/ 	.short	0x0100
        /*00ba*/ 	.byte	0x08
	.zero		1


	//   ....[3]....
        /*00bc*/ 	.word	0x00000580
        /*00c0*/ 	.word	0x000000ff
        /*00c4*/ 	.word	0x00000068
        /*00c8*/ 	.short	0x0100
        /*00ca*/ 	.byte	0x08
	.zero		1


	//   ....[4]....
        /*00cc*/ 	.word	0x00000590
        /*00d0*/ 	.word	0x000000ff
        /*00d4*/ 	.word	0x00000010
        /*00d8*/ 	.short	0x0100
        /*00da*/ 	.byte	0x08
	.zero		1


	//   ....[5]....
        /*00dc*/ 	.word	0x000005a0
        /*00e0*/ 	.word	0x000000ff
        /*00e4*/ 	.word	0x00000070
        /*00e8*/ 	.short	0x0100
        /*00ea*/ 	.byte	0x08
	.zero		1


	//   ....[6]....
        /*00ec*/ 	.word	0x000005b0
        /*00f0*/ 	.word	0x000000ff
        /*00f4*/ 	.word	0x00000018
        /*00f8*/ 	.short	0x0100
        /*00fa*/ 	.byte	0x08
	.zero		1


	//   ....[7]....
        /*00fc*/ 	.word	0x000005c0
        /*0100*/ 	.word	0x000000ff
        /*0104*/ 	.word	0x00000078
        /*0108*/ 	.short	0x0100
        /*010a*/ 	.byte	0x08
	.zero		1


	//   ....[8]....
        /*010c*/ 	.word	0x000005d0
        /*0110*/ 	.word	0x000000ff
        /*0114*/ 	.word	0x00000020
        /*0118*/ 	.short	0x0100
        /*011a*/ 	.byte	0x08
	.zero		1


	//   ....[9]....
        /*011c*/ 	.word	0x000005e0
        /*0120*/ 	.word	0x000000ff
        /*0124*/ 	.word	0x00000080
        /*0128*/ 	.short	0x0100
        /*012a*/ 	.byte	0x08
	.zero		1


	//   ....[10]....
        /*012c*/ 	.word	0x000005f0
        /*0130*/ 	.word	0x000000ff
        /*0134*/ 	.word	0x00000028
        /*0138*/ 	.short	0x0100
        /*013a*/ 	.byte	0x08
	.zero		1


	//   ....[11]....
        /*013c*/ 	.word	0x00000600
        /*0140*/ 	.word	0x000000ff
        /*0144*/ 	.word	0x00000088
        /*0148*/ 	.short	0x0100
        /*014a*/ 	.byte	0x08
	.zero		1


	//   ....[12]....
        /*014c*/ 	.word	0x00000610
        /*0150*/ 	.word	0x000000ff
        /*0154*/ 	.word	0x00000030
        /*0158*/ 	.short	0x0100
        /*015a*/ 	.byte	0x08
	.zero		1


	//   ....[13]....
        /*015c*/ 	.word	0x00000620
        /*0160*/ 	.word	0x000000ff
        /*0164*/ 	.word	0x00000090
        /*0168*/ 	.short	0x0100
        /*016a*/ 	.byte	0x08
	.zero		1


	//   ....[14]....
        /*016c*/ 	.word	0x00000630
        /*0170*/ 	.word	0x000000ff
        /*0174*/ 	.word	0x00000038
        /*0178*/ 	.short	0x0100
        /*017a*/ 	.byte	0x08
	.zero		1


	//   ....[15]....
        /*017c*/ 	.word	0x00000640
        /*0180*/ 	.word	0x000000ff
        /*0184*/ 	.word	0x00000098
        /*0188*/ 	.short	0x0100
        /*018a*/ 	.byte	0x08
	.zero		1


	//   ....[16]....
        /*018c*/ 	.word	0x00000650
        /*0190*/ 	.word	0x000000ff
        /*0194*/ 	.word	0x00000040
        /*0198*/ 	.short	0x0100
        /*019a*/ 	.byte	0x08
	.zero		1


	//   ....[17]....
        /*019c*/ 	.word	0x00000660
        /*01a0*/ 	.word	0x000000ff
        /*01a4*/ 	.word	0x000000a0
        /*01a8*/ 	.short	0x0100
        /*01aa*/ 	.byte	0x08
	.zero		1


	//   ....[18]....
        /*01ac*/ 	.word	0x00000670
        /*01b0*/ 	.word	0x000000ff
        /*01b4*/ 	.word	0x00000048
        /*01b8*/ 	.short	0x0100
        /*01ba*/ 	.byte	0x08
	.zero		1


	//   ....[19]....
        /*01bc*/ 	.word	0x00000680
        /*01c0*/ 	.word	0x000000ff
        /*01c4*/ 	.word	0x000000a8
        /*01c8*/ 	.short	0x0100
        /*01ca*/ 	.byte	0x08
	.zero		1


	//   ....[20]....
        /*01cc*/ 	.word	0x00000690
        /*01d0*/ 	.word	0x000000ff
        /*01d4*/ 	.word	0x00000050
        /*01d8*/ 	.short	0x0100
        /*01da*/ 	.byte	0x08
	.zero		1


	//   ....[21]....
        /*01dc*/ 	.word	0x000006a0
        /*01e0*/ 	.word	0x000000ff
        /*01e4*/ 	.word	0x000000b0
        /*01e8*/ 	.short	0x0100
        /*01ea*/ 	.byte	0x08
	.zero		1


	//   ....[22]....
        /*01ec*/ 	.word	0x000006b0
        /*01f0*/ 	.word	0x000000ff
        /*01f4*/ 	.word	0x00000058
        /*01f8*/ 	.short	0x0100
        /*01fa*/ 	.byte	0x08
	.zero		1


	//   ....[23]....
        /*01fc*/ 	.word	0x000006c0
        /*0200*/ 	.word	0x000000ff
        /*0204*/ 	.word	0x000000b8
        /*0208*/ 	.short	0x0100
        /*020a*/ 	.byte	0x08
	.zero		1


	//   ....[24]....
        /*020c*/ 	.word	0x00000810
        /*0210*/ 	.word	0x000000ff
        /*0214*/ 	.word	0x000000c0
        /*0218*/ 	.short	0x0100
        /*021a*/ 	.byte	0x08
	.zero		1


	//   ....[25]....
        /*021c*/ 	.word	0x00000820
        /*0220*/ 	.word	0x000000ff
        /*0224*/ 	.word	0x000000e0
        /*0228*/ 	.short	0x0100
        /*022a*/ 	.byte	0x08
	.zero		1


	//   ....[26]....
        /*022c*/ 	.word	0x00000830
        /*0230*/ 	.word	0x000000ff
        /*0234*/ 	.word	0x000000c8
        /*0238*/ 	.short	0x0100
        /*023a*/ 	.byte	0x08
	.zero		1


	//   ....[27]....
        /*023c*/ 	.word	0x00000840
        /*0240*/ 	.word	0x000000ff
        /*0244*/ 	.word	0x000000e8
        /*0248*/ 	.short	0x0100
        /*024a*/ 	.byte	0x08
	.zero		1


	//   ....[28]....
        /*024c*/ 	.word	0x00000850
        /*0250*/ 	.word	0x000000ff
        /*0254*/ 	.word	0x000000d0
        /*0258*/ 	.short	0x0100
        /*025a*/ 	.byte	0x08
	.zero		1


	//   ....[29]....
        /*025c*/ 	.word	0x00000860
        /*0260*/ 	.word	0x000000ff
        /*0264*/ 	.word	0x000000f0
        /*0268*/ 	.short	0x0100
        /*026a*/ 	.byte	0x08
	.zero		1


	//   ....[30]....
        /*026c*/ 	.word	0x00000870
        /*0270*/ 	.word	0x000000ff
        /*0274*/ 	.word	0x000000d8
        /*0278*/ 	.short	0x0100
        /*027a*/ 	.byte	0x08
	.zero		1


	//   ....[31]....
        /*027c*/ 	.word	0x00000880
        /*0280*/ 	.word	0x000000ff
        /*0284*/ 	.word	0x000000f8
        /*0288*/ 	.short	0x0100
        /*028a*/ 	.byte	0x08
	.zero		1


	//   ....[32]....
        /*028c*/ 	.word	0x00000b40
        /*0290*/ 	.word	0x000000ff
        /*0294*/ 	.word	0x00000100
        /*0298*/ 	.short	0x0100
        /*029a*/ 	.byte	0x08
	.zero		1


	//   ....[33]....
        /*029c*/ 	.word	0x00000b80
        /*02a0*/ 	.word	0x000000ff
        /*02a4*/ 	.word	0x00000108
        /*02a8*/ 	.short	0x0100
        /*02aa*/ 	.byte	0x08
	.zero		1


	//   ....[34]....
        /*02ac*/ 	.word	0x00001b20
        /*02b0*/ 	.word	0x000000ff
        /*02b4*/ 	.word	0x00000000
        /*02b8*/ 	.short	0x010a
        /*02ba*/ 	.byte	0x05
	.zero		1


	//   ....[35]....
        /*02bc*/ 	.word	0x00001b60
        /*02c0*/ 	.word	0x000000ff
        /*02c4*/ 	.word	0x00000000
        /*02c8*/ 	.short	0x010a
        /*02ca*/ 	.byte	0x05
	.zero		1


	//   ....[36]....
        /*02cc*/ 	.word	0x00002480
        /*02d0*/ 	.word	0x000000ff
        /*02d4*/ 	.word	0x00000000
        /*02d8*/ 	.short	0x010a
        /*02da*/ 	.byte	0x08
	.zero		1


	//   ....[37]....
        /*02dc*/ 	.word	0x000024c0
        /*02e0*/ 	.word	0x000000ff
        /*02e4*/ 	.word	0x00000000
        /*02e8*/ 	.short	0x010a
        /*02ea*/ 	.byte	0x08
	.zero		1


	//   ....[38]....
        /*02ec*/ 	.word	0x00002b00
        /*02f0*/ 	.word	0x000000ff
        /*02f4*/ 	.word	0x00000000
        /*02f8*/ 	.short	0x0101
        /*02fa*/ 	.byte	0x07
	.zero		1


	//   ....[39]....
        /*02fc*/ 	.word	0x00003130
        /*0300*/ 	.word	0x000000ff
        /*0304*/ 	.word	0x00000000
        /*0308*/ 	.short	0x0101
        /*030a*/ 	.byte	0x05
	.zero		1


	//   ....[40]....
        /*030c*/ 	.word	0x00003d90
        /*0310*/ 	.word	0x00000014
        /*0314*/ 	.word	0x000000c0
        /*0318*/ 	.short	0x010a
        /*031a*/ 	.byte	0x3f
	.zero		1


	//   ....[41]....
        /*031c*/ 	.word	0x000040b0
        /*0320*/ 	.word	0x0000000a
        /*0324*/ 	.word	0x00000000
        /*0328*/ 	.short	0x0101
        /*032a*/ 	.byte	0x3f
	.zero		1


	//   ....[42]....
        /*032c*/ 	.word	0x00004840
        /*0330*/ 	.word	0x00000015
        /*0334*/ 	.word	0x000000c0
        /*0338*/ 	.short	0x010a
        /*033a*/ 	.byte	0x3f
	.zero		1


	//   ....[43]....
        /*033c*/ 	.word	0x00004a80
        /*0340*/ 	.word	0x0000000d
        /*0344*/ 	.word	0x00000000
        /*0348*/ 	.short	0x0101
        /*034a*/ 	.byte	0x3f
	.zero		1


	//   ....[44]....
        /*034c*/ 	.word	0x00005110
        /*0350*/ 	.word	0x0000000f
        /*0354*/ 	.word	0x000000c0
        /*0358*/ 	.short	0x010a
        /*035a*/ 	.byte	0x3f
	.zero		1


	//   ....[45]....
        /*035c*/ 	.word	0x00005350
        /*0360*/ 	.word	0x0000000d
        /*0364*/ 	.word	0x00000000
        /*0368*/ 	.short	0x0101
        /*036a*/ 	.byte	0x3f
	.zero		1


	//   ....[46]....
        /*036c*/ 	.word	0x000059e0
        /*0370*/ 	.word	0x0000000e
        /*0374*/ 	.word	0x000000c0
        /*0378*/ 	.short	0x010a
        /*037a*/ 	.byte	0x3f
	.zero		1


	//   ....[47]....
        /*037c*/ 	.word	0x00005c20
        /*0380*/ 	.word	0x0000000c
        /*0384*/ 	.word	0x00000000
        /*0388*/ 	.short	0x0101
        /*038a*/ 	.byte	0x3f
	.zero		1


	//   ....[48]....
        /*038c*/ 	.word	0x00006fc0
        /*0390*/ 	.word	0x000000ff
        /*0394*/ 	.word	0x00000108
        /*0398*/ 	.short	0x010a
        /*039a*/ 	.byte	0x04
	.zero		1


	//   ....[49]....
        /*039c*/ 	.word	0x000073c0
        /*03a0*/ 	.word	0x000000ff
        /*03a4*/ 	.word	0x000000e0
        /*03a8*/ 	.short	0x010a
        /*03aa*/ 	.byte	0x04
	.zero		1


	//   ....[50]....
        /*03ac*/ 	.word	0x000074b0
        /*03b0*/ 	.word	0x000000ff
        /*03b4*/ 	.word	0x000000c0
        /*03b8*/ 	.short	0x010b
        /*03ba*/ 	.byte	0x04
	.zero		1


	//   ....[51]....
        /*03bc*/ 	.word	0x00007510
        /*03c0*/ 	.word	0x000000ff
        /*03c4*/ 	.word	0x00000000
        /*03c8*/ 	.short	0x0101
        /*03ca*/ 	.byte	0x05
	.zero		1


	//   ....[52]....
        /*03cc*/ 	.word	0x00007540
        /*03d0*/ 	.word	0x000000ff
        /*03d4*/ 	.word	0x000000e8
        /*03d8*/ 	.short	0x010a
        /*03da*/ 	.byte	0x04
	.zero		1


	//   ....[53]....
        /*03dc*/ 	.word	0x00007650
        /*03e0*/ 	.word	0x000000ff
        /*03e4*/ 	.word	0x000000c8
        /*03e8*/ 	.short	0x010b
        /*03ea*/ 	.byte	0x04
	.zero		1


	//   ....[54]....
        /*03ec*/ 	.word	0x000076b0
        /*03f0*/ 	.word	0x000000ff
        /*03f4*/ 	.word	0x00000000
        /*03f8*/ 	.short	0x0101
        /*03fa*/ 	.byte	0x05
	.zero		1


	//   ....[55]....
        /*03fc*/ 	.word	0x000076e0
        /*0400*/ 	.word	0x000000ff
        /*0404*/ 	.word	0x000000f0
        /*0408*/ 	.short	0x010a
        /*040a*/ 	.byte	0x04
	.zero		1


	//   ....[56]....
        /*040c*/ 	.word	0x000077f0
        /*0410*/ 	.word	0x000000ff
        /*0414*/ 	.word	0x000000d0
        /*0418*/ 	.short	0x010b
        /*041a*/ 	.byte	0x04
	.zero		1


	//   ....[57]....
        /*041c*/ 	.word	0x00007850
        /*0420*/ 	.word	0x000000ff
        /*0424*/ 	.word	0x00000000
        /*0428*/ 	.short	0x0101
        /*042a*/ 	.byte	0x05
	.zero		1


	//   ....[58]....
        /*042c*/ 	.word	0x00007880
        /*0430*/ 	.word	0x000000ff
        /*0434*/ 	.word	0x000000f8
        /*0438*/ 	.short	0x010a
        /*043a*/ 	.byte	0x04
	.zero		1


	//   ....[59]....
        /*043c*/ 	.word	0x00007990
        /*0440*/ 	.word	0x000000ff
        /*0444*/ 	.word	0x000000d8
        /*0448*/ 	.short	0x010b
        /*044a*/ 	.byte	0x04
	.zero		1


	//   ....[60]....
        /*044c*/ 	.word	0x00007a80
        /*0450*/ 	.word	0x000000ff
        /*0454*/ 	.word	0x00000000
        /*0458*/ 	.short	0x0101
        /*045a*/ 	.byte	0x04
	.zero		1


	//   ....[61]....
        /*045c*/ 	.word	0x000080d0
        /*0460*/ 	.word	0x00000005
        /*0464*/ 	.word	0x000000e0
        /*0468*/ 	.short	0x010a
        /*046a*/ 	.byte	0x3f
	.zero		1


	//   ....[62]....
        /*046c*/ 	.word	0x00008110
        /*0470*/ 	.word	0x00000005
        /*0474*/ 	.word	0x000000e8
        /*0478*/ 	.short	0x010a
        /*047a*/ 	.byte	0x3f
	.zero		1


	//   ....[63]....
        /*047c*/ 	.word	0x00008150
        /*0480*/ 	.word	0x00000005
        /*0484*/ 	.word	0x000000f0
        /*0488*/ 	.short	0x010a
        /*048a*/ 	.byte	0x3f
	.zero		1


	//   ....[64]....
        /*048c*/ 	.word	0x000081a0
        /*0490*/ 	.word	0x00000005
        /*0494*/ 	.word	0x000000f8
        /*0498*/ 	.short	0x010a
        /*049a*/ 	.byte	0x3f
	.zero		1


	//   ....[65]....
        /*049c*/ 	.word	0x000084d0
        /*04a0*/ 	.word	0x0000000f
        /*04a4*/ 	.word	0x00000060
        /*04a8*/ 	.short	0x010a
        /*04aa*/ 	.byte	0x3f
	.zero		1


	//   ....[66]....
        /*04ac*/ 	.word	0x00008830
        /*04b0*/ 	.word	0x00000006
        /*04b4*/ 	.word	0x00000108
        /*04b8*/ 	.short	0x0101
        /*04ba*/ 	.byte	0x3f
	.zero		1


	//   ....[67]....
        /*04bc*/ 	.word	0x00008f70
        /*04c0*/ 	.word	0x00000007
        /*04c4*/ 	.word	0x00000000
        /*04c8*/ 	.short	0x010a
        /*04ca*/ 	.byte	0x3f
	.zero		1


	//   ....[68]....
        /*04cc*/ 	.word	0x00008ff0
        /*04d0*/ 	.word	0x00000009
        /*04d4*/ 	.word	0x00000000
        /*04d8*/ 	.short	0x010a
        /*04da*/ 	.byte	0x3f
	.zero		1


	//   ....[69]....
        /*04dc*/ 	.word	0x00009080
        /*04e0*/ 	.word	0x00000006
        /*04e4*/ 	.word	0x00000000
        /*04e8*/ 	.short	0x010a
        /*04ea*/ 	.byte	0x3f
	.zero		1


	//   ....[70]....
        /*04ec*/ 	.word	0x00009110
        /*04f0*/ 	.word	0x00000009
        /*04f4*/ 	.word	0x00000000
        /*04f8*/ 	.short	0x010a
        /*04fa*/ 	.byte	0x3f
	.zero		1


	//   ....[71]....
        /*04fc*/ 	.word	0x000091a0
        /*0500*/ 	.word	0x00000006
        /*0504*/ 	.word	0x00000000
        /*0508*/ 	.short	0x010a
        /*050a*/ 	.byte	0x3f
	.zero		1


	//   ....[72]....
        /*050c*/ 	.word	0x00009230
        /*0510*/ 	.word	0x00000009
        /*0514*/ 	.word	0x00000000
        /*0518*/ 	.short	0x010a
        /*051a*/ 	.byte	0x3f
	.zero		1


	//   ....[73]....
        /*051c*/ 	.word	0x000092c0
        /*0520*/ 	.word	0x00000006
        /*0524*/ 	.word	0x00000000
        /*0528*/ 	.short	0x010a
        /*052a*/ 	.byte	0x3f
	.zero		1


	//   ....[74]....
        /*052c*/ 	.word	0x00009350
        /*0530*/ 	.word	0x00000009
        /*0534*/ 	.word	0x00000000
        /*0538*/ 	.short	0x010a
        /*053a*/ 	.byte	0x3f
	.zero		1


	//   ....[75]....
        /*053c*/ 	.word	0x000093e0
        /*0540*/ 	.word	0x00000006
        /*0544*/ 	.word	0x00000000
        /*0548*/ 	.short	0x010a
        /*054a*/ 	.byte	0x3f
	.zero		1


	//   ....[76]....
        /*054c*/ 	.word	0x00009470
        /*0550*/ 	.word	0x00000009
        /*0554*/ 	.word	0x00000000
        /*0558*/ 	.short	0x010a
        /*055a*/ 	.byte	0x3f
	.zero		1


	//   ....[77]....
        /*055c*/ 	.word	0x00009500
        /*0560*/ 	.word	0x00000006
        /*0564*/ 	.word	0x00000000
        /*0568*/ 	.short	0x010a
        /*056a*/ 	.byte	0x3f
	.zero		1


	//   ....[78]....
        /*056c*/ 	.word	0x00009590
        /*0570*/ 	.word	0x00000003
        /*0574*/ 	.word	0x00000000
        /*0578*/ 	.short	0x010a
        /*057a*/ 	.byte	0x3f
	.zero		1


	//   ....[79]....
        /*057c*/ 	.word	0x00009600
        /*0580*/ 	.word	0x00000003
        /*0584*/ 	.word	0x00000000
        /*0588*/ 	.short	0x010a
        /*058a*/ 	.byte	0x3f
	.zero		1


	//   ....[80]....
        /*058c*/ 	.word	0x00009660
        /*0590*/ 	.word	0x00000004
        /*0594*/ 	.word	0x00000000
        /*0598*/ 	.short	0x010a
        /*059a*/ 	.byte	0x3f
	.zero		1


	//   ....[81]....
        /*059c*/ 	.word	0x000096b0
        /*05a0*/ 	.word	0x00000014
        /*05a4*/ 	.word	0x000000c0
        /*05a8*/ 	.short	0x010a
        /*05aa*/ 	.byte	0x3f
	.zero		1


	//   ....[82]....
        /*05ac*/ 	.word	0x00009700
        /*05b0*/ 	.word	0x00000015
        /*05b4*/ 	.word	0x000000c0
        /*05b8*/ 	.short	0x010a
        /*05ba*/ 	.byte	0x3f
	.zero		1


	//   ....[83]....
        /*05bc*/ 	.word	0x00009750
        /*05c0*/ 	.word	0x0000000f
        /*05c4*/ 	.word	0x000000c0
        /*05c8*/ 	.short	0x010a
        /*05ca*/ 	.byte	0x3f
	.zero		1


	//   ....[84]....
        /*05cc*/ 	.word	0x000097a0
        /*05d0*/ 	.word	0x0000000e
        /*05d4*/ 	.word	0x000000c0
        /*05d8*/ 	.short	0x010a
        /*05da*/ 	.byte	0x3f
	.zero		1


	//   ....[85]....
        /*05dc*/ 	.word	0x00009800
        /*05e0*/ 	.word	0x00000006
        /*05e4*/ 	.word	0x00000108
        /*05e8*/ 	.short	0x010a
        /*05ea*/ 	.byte	0x3f
	.zero		1


	//   ....[86]....
        /*05ec*/ 	.word	0x00009860
        /*05f0*/ 	.word	0x00000005
        /*05f4*/ 	.word	0x000000e0
        /*05f8*/ 	.short	0x010a
        /*05fa*/ 	.byte	0x3f
	.zero		1


	//   ....[87]....
        /*05fc*/ 	.word	0x000098c0
        /*0600*/ 	.word	0x00000005
        /*0604*/ 	.word	0x000000e8
        /*0608*/ 	.short	0x010a
        /*060a*/ 	.byte	0x3f
	.zero		1


	//   ....[88]....
        /*060c*/ 	.word	0x00009920
        /*0610*/ 	.word	0x00000005
        /*0614*/ 	.word	0x000000f0
        /*0618*/ 	.short	0x010a
        /*061a*/ 	.byte	0x3f
	.zero		1


	//   ....[89]....
        /*061c*/ 	.word	0x00009980
        /*0620*/ 	.word	0x00000005
        /*0624*/ 	.word	0x000000f8
        /*0628*/ 	.short	0x010a
        /*062a*/ 	.byte	0x3f
	.zero		1


	//   ....[90]....
        /*062c*/ 	.word	0x000099d0
        /*0630*/ 	.word	0x00000005
        /*0634*/ 	.word	0x000000e0
        /*0638*/ 	.short	0x010a
        /*063a*/ 	.byte	0x3f
	.zero		1


	//   ....[91]....
        /*063c*/ 	.word	0x00009a20
        /*0640*/ 	.word	0x00000005
        /*0644*/ 	.word	0x000000e8
        /*0648*/ 	.short	0x010a
        /*064a*/ 	.byte	0x3f
	.zero		1


	//   ....[92]....
        /*064c*/ 	.word	0x00009a70
        /*0650*/ 	.word	0x00000005
        /*0654*/ 	.word	0x000000f0
        /*0658*/ 	.short	0x010a
        /*065a*/ 	.byte	0x3f
	.zero		1


	//   ....[93]....
        /*065c*/ 	.word	0x00009b40
        /*0660*/ 	.word	0x0000000f
        /*0664*/ 	.word	0x00000060
        /*0668*/ 	.short	0x010a
        /*066a*/ 	.byte	0x3f
	.zero		1


	//   ....[94]....
        /*066c*/ 	.word	0x00009c10
        /*0670*/ 	.word	0x00000007
        /*0674*/ 	.word	0x00000000
        /*0678*/ 	.short	0x010a
        /*067a*/ 	.byte	0x3f
	.zero		1


	//   ....[95]....
        /*067c*/ 	.word	0x00009c60
        /*0680*/ 	.word	0x00000009
        /*0684*/ 	.word	0x00000000
        /*0688*/ 	.short	0x010a
        /*068a*/ 	.byte	0x3f
	.zero		1


	//   ....[96]....
        /*068c*/ 	.word	0x00009cb0
        /*0690*/ 	.word	0x00000006
        /*0694*/ 	.word	0x00000000
        /*0698*/ 	.short	0x010a
        /*069a*/ 	.byte	0x3f
	.zero		1


	//   ....[97]....
        /*069c*/ 	.word	0x00009d00
        /*06a0*/ 	.word	0x00000009
        /*06a4*/ 	.word	0x00000000
        /*06a8*/ 	.short	0x010a
        /*06aa*/ 	.byte	0x3f
	.zero		1


	//   ....[98]....
        /*06ac*/ 	.word	0x00009d50
        /*06b0*/ 	.word	0x00000006
        /*06b4*/ 	.word	0x00000000
        /*06b8*/ 	.short	0x010a
        /*06ba*/ 	.byte	0x3f
	.zero		1


	//   ....[99]....
        /*06bc*/ 	.word	0x00009da0
        /*06c0*/ 	.word	0x00000009
        /*06c4*/ 	.word	0x00000000
        /*06c8*/ 	.short	0x010a
        /*06ca*/ 	.byte	0x3f
	.zero		1


	//   ....[100]....
        /*06cc*/ 	.word	0x00009df0
        /*06d0*/ 	.word	0x00000006
        /*06d4*/ 	.word	0x00000000
        /*06d8*/ 	.short	0x010a
        /*06da*/ 	.byte	0x3f
	.zero		1


	//   ....[101]....
        /*06dc*/ 	.word	0x00009e40
        /*06e0*/ 	.word	0x00000009
        /*06e4*/ 	.word	0x00000000
        /*06e8*/ 	.short	0x010a
        /*06ea*/ 	.byte	0x3f
	.zero		1


	//   ....[102]....
        /*06ec*/ 	.word	0x00009e90
        /*06f0*/ 	.word	0x00000006
        /*06f4*/ 	.word	0x00000000
        /*06f8*/ 	.short	0x010a
        /*06fa*/ 	.byte	0x3f
	.zero		1


	//   ....[103]....
        /*06fc*/ 	.word	0x00009ee0
        /*0700*/ 	.word	0x00000009
        /*0704*/ 	.word	0x00000000
        /*0708*/ 	.short	0x010a
        /*070a*/ 	.byte	0x3f
	.zero		1


	//   ....[104]....
        /*070c*/ 	.word	0x00009f30
        /*0710*/ 	.word	0x00000006
        /*0714*/ 	.word	0x00000000
        /*0718*/ 	.short	0x010a
        /*071a*/ 	.byte	0x3f
	.zero		1


	//----- nvinfo : EIATTR_NUM_MBARRIERS
	.align		4
.L_36:
        /*071c*/ 	.byte	0x03, 0x38
        /*071e*/ 	.short	0x0022


	//----- nvinfo : EIATTR_EXIT_INSTR_OFFSETS
	.align		4
        /*0720*/ 	.byte	0x04, 0x1c
        /*0722*/ 	.short	(.L_38 - .L_37)


	//   ....[0]....
.L_37:
        /*0724*/ 	.word	0x00000c20


	//   ....[1]....
        /*0728*/ 	.word	0x00001440


	//   ....[2]....
        /*072c*/ 	.word	0x000068e0


	//   ....[3]....
        /*0730*/ 	.word	0x00006f00


	//   ....[4]....
        /*0734*/ 	.word	0x00006f50


	//   ....[5]....
        /*0738*/ 	.word	0x000081f0


	//   ....[6]....
        /*073c*/ 	.word	0x000095e0


	//----- nvinfo : EIATTR_MAX_THREADS
	.align		4
.L_38:
        /*0740*/ 	.byte	0x04, 0x05
        /*0742*/ 	.short	(.L_40 - .L_39)
.L_39:
        /*0744*/ 	.word	0x00000180
        /*0748*/ 	.word	0x00000001
        /*074c*/ 	.word	0x00000001


	//----- nvinfo : EIATTR_CRS_STACK_SIZE
	.align		4
.L_40:
        /*0750*/ 	.byte	0x04, 0x1e
        /*0752*/ 	.short	(.L_42 - .L_41)
.L_41:
        /*0754*/ 	.word	0x00000000


	//----- nvinfo : EIATTR_CBANK_PARAM_SIZE
	.align		4
.L_42:
        /*0758*/ 	.byte	0x03, 0x19
        /*075a*/ 	.short	0x0770


	//----- nvinfo : EIATTR_PARAM_CBANK
	.align		4
        /*075c*/ 	.byte	0x04, 0x0a
        /*075e*/ 	.short	(.L_44 - .L_43)
	.align		4
.L_43:
        /*0760*/ 	.word	index@(.nv.constant0._ZN7cutlass13device_kernelINS_4gemm6kernel13GemmUniversalIN4cute5tupleIJiiiiEEENS1_10collective13CollectiveMmaINS1_37MainloopSm90TmaGmmaWarpSpecializedFP8ILi12ENS5_IJNS4_1CILi1EEESB_SB_EEENS1_35KernelTmaWarpSpecializedCooperativeEEENS5_IJNSA_ILi128EEESF_NSA_ILi64EEEEEENS_12float_e4m3_tENS5_IJlSB_lEEESI_SJ_NS4_8TiledMMAINS4_8MMA_AtomIJNS4_4SM904GMMA31MMA_64x128x32_F32E4M3E4M3_SS_TNILNSN_7ScaleInE1ELSP_1EEEEEENS4_6LayoutINS5_IJNSA_ILi2EEESB_SB_EEENS5_IJSB_NSA_ILi0EEESV_EEEEENS5_IJNS4_10UnderscoreESY_SY_EEEEENS4_13SM90_TMA_LOADENS4_14ComposedLayoutINS4_7SwizzleILi2ELi4ELi3EEENS4_18smem_ptr_flag_bitsILi8EEENSS_INS5_IJNSA_ILi8EEESG_EEENS5_IJSG_SB_EEEEEEEvNS4_8identityES11_S1B_vS1C_EENS_8epilogue10collective18CollectiveEpilogueINS1E_22Sm90TmaWarpSpecializedILi4ELi2ELi16ELb0ELb0EEEJSH_NS5_IJSF_NSA_ILi32EEEEEESI_SJ_SI_SJ_NS1E_6fusion15FusionCallbacksIS1I_NS1L_17LinCombPerRowBiasISI_fSI_SI_fLi16ELNS_15FloatRoundStyleE2EEESH_S1K_JEEES11_NS12_INS13_ILi1ELi4ELi3EEES16_NSS_INS5_IJS17_S1J_EEENS5_IJS1J_SB_EEEEEEENS4_39AutoVectorizingCopyWithAssumedAlignmentILi128EEENS4_14SM90_TMA_STOREES1V_S1X_NS4_9Copy_AtomIJNS4_17SM90_U32x4_STSM_NENS_6half_tEEEEvEEEvvEEEEvNT_6ParamsE)
        /*0764*/ 	.short	0x0210
        /*0766*/ 	.short	0x0770


	//----- nvinfo : EIATTR_SW_WAR
	.align		4
.L_44:
        /*0768*/ 	.byte	0x04, 0x36
        /*076a*/ 	.short	(.L_46 - .L_45)
.L_45:
        /*076c*/ 	.word	0x00000008
.L_46:


//--------------------- .nv.callgraph             --------------------------
	.section	.nv.callgraph,"",@"SHT_CUDA_CALLGRAPH"
	.align	4
	.sectionentsize	8
	.align		4
        /*0000*/ 	.word	0x00000000
	.align		4
        /*0004*/ 	.word	0xffffffff
	.align		4
        /*0008*/ 	.word	index@(_ZN7cutlass13device_kernelINS_4gemm6kernel13GemmUniversalIN4cute5tupleIJiiiiEEENS1_10collective13CollectiveMmaINS1_37MainloopSm90TmaGmmaWarpSpecializedFP8ILi12ENS5_IJNS4_1CILi1EEESB_SB_EEENS1_35KernelTmaWarpSpecializedCooperativeEEENS5_IJNSA_ILi128EEESF_NSA_ILi64EEEEEENS_12float_e4m3_tENS5_IJlSB_lEEESI_SJ_NS4_8TiledMMAINS4_8MMA_AtomIJNS4_4SM904GMMA31MMA_64x128x32_F32E4M3E4M3_SS_TNILNSN_7ScaleInE1ELSP_1EEEEEENS4_6LayoutINS5_IJNSA_ILi2EEESB_SB_EEENS5_IJSB_NSA_ILi0EEESV_EEEEENS5_IJNS4_10UnderscoreESY_SY_EEEEENS4_13SM90_TMA_LOADENS4_14ComposedLayoutINS4_7SwizzleILi2ELi4ELi3EEENS4_18smem_ptr_flag_bitsILi8EEENSS_INS5_IJNSA_ILi8EEESG_EEENS5_IJSG_SB_EEEEEEEvNS4_8identityES11_S1B_vS1C_EENS_8epilogue10collective18CollectiveEpilogueINS1E_22Sm90TmaWarpSpecializedILi4ELi2ELi16ELb0ELb0EEEJSH_NS5_IJSF_NSA_ILi32EEEEEESI_SJ_SI_SJ_NS1E_6fusion15FusionCallbacksIS1I_NS1L_17LinCombPerRowBiasISI_fSI_SI_fLi16ELNS_15FloatRoundStyleE2EEESH_S1K_JEEES11_NS12_INS13_ILi1ELi4ELi3EEES16_NSS_INS5_IJS17_S1J_EEENS5_IJS1J_SB_EEEEEEENS4_39AutoVectorizingCopyWithAssumedAlignmentILi128EEENS4_14SM90_TMA_STOREES1V_S1X_NS4_9Copy_AtomIJNS4_17SM90_U32x4_STSM_NENS_6half_tEEEEvEEEvvEEEEvNT_6ParamsE)
	.align		4
        /*000c*/ 	.word	index@(__assertfail)
	.align		4
        /*0010*/ 	.word	0x00000000
	.align		4
        /*0014*/ 	.word	0xfffffffe
	.align		4
        /*0018*/ 	.word	0x00000000
	.align		4
        /*001c*/ 	.word	0xfffffffd
	.align		4
        /*0020*/ 	.word	0x00000000
	.align		4
        /*0024*/ 	.word	0xfffffffc


//--------------------- .nv.constant4             --------------------------
	.section	.nv.constant4,"a",@progbits
	.align	8
	.align		8
.nv.constant4:
        /*0000*/ 	.dword	__assertfail
	.align		8
        /*0008*/ 	.dword	__unnamed_1
	.align		8
        /*0010*/ 	.dword	__unnamed_2
	.align		8
        /*0018*/ 	.dword	_ZN39_INTERNAL_0d4926b6_4_k_cu_f5b004bd_27214cuda3std3__45__cpo5beginE
	.align		8
        /*0020*/ 	.dword	_ZN39_INTERNAL_0d4926b6_4_k_cu_f5b004bd_27214cuda3std3__45__cpo3endE
	.align		8
        /*0028*/ 	.dword	_ZN39_INTERNAL_0d4926b6_4_k_cu_f5b004bd_27214cuda3std3__45__cpo6cbeginE
	.align		8
        /*0030*/ 	.dword	_ZN39_INTERNAL_0d4926b6_4_k_cu_f5b004bd_27214cuda3std3__45__cpo4cendE
	.align		8
        /*0038*/ 	.dword	_ZN39_INTERNAL_0d4926b6_4_k_cu_f5b004bd_27214cuda3std3__441_GLOBAL__N__0d4926b6_4_k_cu_f5b004bd_27216ignoreE
	.align		8
        /*0040*/ 	.dword	_ZN39_INTERNAL_0d4926b6_4_k_cu_f5b004bd_27214cuda3std3__419piecewise_constructE
	.align		8
        /*0048*/ 	.dword	_ZN39_INTERNAL_0d4926b6_4_k_cu_f5b004bd_27214cuda3std3__48in_placeE
	.align		8
        /*0050*/ 	.dword	_ZN39_INTERNAL_0d4926b6_4_k_cu_f5b004bd_27214cuda3std6ranges3__45__cpo4swapE
	.align		8
        /*0058*/ 	.dword	_ZN39_INTERNAL_0d4926b6_4_k_cu_f5b004bd_27214cuda3std6ranges3__45__cpo9iter_moveE
	.align		8
        /*0060*/ 	.dword	_ZN39_INTERNAL_0d4926b6_4_k_cu_f5b004bd_27214cute7productE
	.align		8
        /*0068*/ 	.dword	_ZN39_INTERNAL_0d4926b6_4_k_cu_f5b004bd_27214cute1_E
	.align		8
        /*0070*/ 	.dword	$str$24
	.align		8
        /*0078*/ 	.dword	$str$25


//--------------------- .text._ZN7cutlass13device_kernelINS_4gemm6kernel13GemmUniversalIN4cute5tupleIJiiiiEEENS1_10collective13CollectiveMmaINS1_37MainloopSm90TmaGmmaWarpSpecializedFP8ILi12ENS5_IJNS4_1CILi1EEESB_SB_EEENS1_35KernelTmaWarpSpecializedCooperativeEEENS5_IJNSA_ILi128EEESF_NSA_ILi64EEEEEENS_12float_e4m3_tENS5_IJlSB_lEEESI_SJ_NS4_8TiledMMAINS4_8MMA_AtomIJNS4_4SM904GMMA31MMA_64x128x32_F32E4M3E4M3_SS_TNILNSN_7ScaleInE1ELSP_1EEEEEENS4_6LayoutINS5_IJNSA_ILi2EEESB_SB_EEENS5_IJSB_NSA_ILi0EEESV_EEEEENS5_IJNS4_10UnderscoreESY_SY_EEEEENS4_13SM90_TMA_LOADENS4_14ComposedLayoutINS4_7SwizzleILi2ELi4ELi3EEENS4_18smem_ptr_flag_bitsILi8EEENSS_INS5_IJNSA_ILi8EEESG_EEENS5_IJSG_SB_EEEEEEEvNS4_8identityES11_S1B_vS1C_EENS_8epilogue10collective18CollectiveEpilogueINS1E_22Sm90TmaWarpSpecializedILi4ELi2ELi16ELb0ELb0EEEJSH_NS5_IJSF_NSA_ILi32EEEEEESI_SJ_SI_SJ_NS1E_6fusion15FusionCallbacksIS1I_NS1L_17LinCombPerRowBiasISI_fSI_SI_fLi16ELNS_15FloatRoundStyleE2EEESH_S1K_JEEES11_NS12_INS13_ILi1ELi4ELi3EEES16_NSS_INS5_IJS17_S1J_EEENS5_IJS1J_SB_EEEEEEENS4_39AutoVectorizingCopyWithAssumedAlignmentILi128EEENS4_14SM90_TMA_STOREES1V_S1X_NS4_9Copy_AtomIJNS4_17SM90_U32x4_STSM_NENS_6half_tEEEEvEEEvvEEEEvNT_6ParamsE --------------------------
	.section	.text._ZN7cutlass13device_kernelINS_4gemm6kernel13GemmUniversalIN4cute5tupleIJiiiiEEENS1_10collective13CollectiveMmaINS1_37MainloopSm90TmaGmmaWarpSpecializedFP8ILi12ENS5_IJNS4_1CILi1EEESB_SB_EEENS1_35KernelTmaWarpSpecializedCooperativeEEENS5_IJNSA_ILi128EEESF_NSA_ILi64EEEEEENS_12float_e4m3_tENS5_IJlSB_lEEESI_SJ_NS4_8TiledMMAINS4_8MMA_AtomIJNS4_4SM904GMMA31MMA_64x128x32_F32E4M3E4M3_SS_TNILNSN_7ScaleInE1ELSP_1EEEEEENS4_6LayoutINS5_IJNSA_ILi2EEESB_SB_EEENS5_IJSB_NSA_ILi0EEESV_EEEEENS5_IJNS4_10UnderscoreESY_SY_EEEEENS4_13SM90_TMA_LOADENS4_14ComposedLayoutINS4_7SwizzleILi2ELi4ELi3EEENS4_18smem_ptr_flag_bitsILi8EEENSS_INS5_IJNSA_ILi8EEESG_EEENS5_IJSG_SB_EEEEEEEvNS4_8identityES11_S1B_vS1C_EENS_8epilogue10collective18CollectiveEpilogueINS1E_22Sm90TmaWarpSpecializedILi4ELi2ELi16ELb0ELb0EEEJSH_NS5_IJSF_NSA_ILi32EEEEEESI_SJ_SI_SJ_NS1E_6fusion15FusionCallbacksIS1I_NS1L_17LinCombPerRowBiasISI_fSI_SI_fLi16ELNS_15FloatRoundStyleE2EEESH_S1K_JEEES11_NS12_INS13_ILi1ELi4ELi3EEES16_NSS_INS5_IJS17_S1J_EEENS5_IJS1J_SB_EEEEEEENS4_39AutoVectorizingCopyWithAssumedAlignmentILi128EEENS4_14SM90_TMA_STOREES1V_S1X_NS4_9Copy_AtomIJNS4_17SM90_U32x4_STSM_NENS_6half_tEEEEvEEEvvEEEEvNT_6ParamsE,"ax",@progbits
	.align	128
.text._ZN7cutlass13device_kernelINS_4gemm6kernel13GemmUniversalIN4cute5tupleIJiiiiEEENS1_10collective13CollectiveMmaINS1_37MainloopSm90TmaGmmaWarpSpecializedFP8ILi12ENS5_IJNS4_1CILi1EEESB_SB_EEENS1_35KernelTmaWarpSpecializedCooperativeEEENS5_IJNSA_ILi128EEESF_NSA_ILi64EEEEEENS_12float_e4m3_tENS5_IJlSB_lEEESI_SJ_NS4_8TiledMMAINS4_8MMA_AtomIJNS4_4SM904GMMA31MMA_64x128x32_F32E4M3E4M3_SS_TNILNSN_7ScaleInE1ELSP_1EEEEEENS4_6LayoutINS5_IJNSA_ILi2EEESB_SB_EEENS5_IJSB_NSA_ILi0EEESV_EEEEENS5_IJNS4_10UnderscoreESY_SY_EEEEENS4_13SM90_TMA_LOADENS4_14ComposedLayoutINS4_7SwizzleILi2ELi4ELi3EEENS4_18smem_ptr_flag_bitsILi8EEENSS_INS5_IJNSA_ILi8EEESG_EEENS5_IJSG_SB_EEEEEEEvNS4_8identityES11_S1B_vS1C_EENS_8epilogue10collective18CollectiveEpilogueINS1E_22Sm90TmaWarpSpecializedILi4ELi2ELi16ELb0ELb0EEEJSH_NS5_IJSF_NSA_ILi32EEEEEESI_SJ_SI_SJ_NS1E_6fusion15FusionCallbacksIS1I_NS1L_17LinCombPerRowBiasISI_fSI_SI_fLi16ELNS_15FloatRoundStyleE2EEESH_S1K_JEEES11_NS12_INS13_ILi1ELi4ELi3EEES16_NSS_INS5_IJS17_S1J_EEENS5_IJS1J_SB_EEEEEEENS4_39AutoVectorizingCopyWithAssumedAlignmentILi128EEENS4_14SM90_TMA_STOREES1V_S1X_NS4_9Copy_AtomIJNS4_17SM90_U32x4_STSM_NENS_6half_tEEEEvEEEvvEEEEvNT_6ParamsE:
        .type           _ZN7cutlass13device_kernelINS_4gemm6kernel13GemmUniversalIN4cute5tupleIJiiiiEEENS1_10collective13CollectiveMmaINS1_37MainloopSm90TmaGmmaWarpSpecializedFP8ILi12ENS5_IJNS4_1CILi1EEESB_SB_EEENS1_35KernelTmaWarpSpecializedCooperativeEEENS5_IJNSA_ILi128EEESF_NSA_ILi64EEEEEENS_12float_e4m3_tENS5_IJlSB_lEEESI_SJ_NS4_8TiledMMAINS4_8MMA_AtomIJNS4_4SM904GMMA31MMA_64x128x32_F32E4M3E4M3_SS_TNILNSN_7ScaleInE1ELSP_1EEEEEENS4_6LayoutINS5_IJNSA_ILi2EEESB_SB_EEENS5_IJSB_NSA_ILi0EEESV_EEEEENS5_IJNS4_10UnderscoreESY_SY_EEEEENS4_13SM90_TMA_LOADENS4_14ComposedLayoutINS4_7SwizzleILi2ELi4ELi3EEENS4_18smem_ptr_flag_bitsILi8EEENSS_INS5_IJNSA_ILi8EEESG_EEENS5_IJSG_SB_EEEEEEEvNS4_8identityES11_S1B_vS1C_EENS_8epilogue10collective18CollectiveEpilogueINS1E_22Sm90TmaWarpSpecializedILi4ELi2ELi16ELb0ELb0EEEJSH_NS5_IJSF_NSA_ILi32EEEEEESI_SJ_SI_SJ_NS1E_6fusion15FusionCallbacksIS1I_NS1L_17LinCombPerRowBiasISI_fSI_SI_fLi16ELNS_15FloatRoundStyleE2EEESH_S1K_JEEES11_NS12_INS13_ILi1ELi4ELi3EEES16_NSS_INS5_IJS17_S1J_EEENS5_IJS1J_SB_EEEEEEENS4_39AutoVectorizingCopyWithAssumedAlignmentILi128EEENS4_14SM90_TMA_STOREES1V_S1X_NS4_9Copy_AtomIJNS4_17SM90_U32x4_STSM_NENS_6half_tEEEEvEEEvvEEEEvNT_6ParamsE,@function
        .size           _ZN7cutlass13device_kernelINS_4gemm6kernel13GemmUniversalIN4cute5tupleIJiiiiEEENS1_10collective13CollectiveMmaINS1_37MainloopSm90TmaGmmaWarpSpecializedFP8ILi12ENS5_IJNS4_1CILi1EEESB_SB_EEENS1_35KernelTmaWarpSpecializedCooperativeEEENS5_IJNSA_ILi128EEESF_NSA_ILi64EEEEEENS_12float_e4m3_tENS5_IJlSB_lEEESI_SJ_NS4_8TiledMMAINS4_8MMA_AtomIJNS4_4SM904GMMA31MMA_64x128x32_F32E4M3E4M3_SS_TNILNSN_7ScaleInE1ELSP_1EEEEEENS4_6LayoutINS5_IJNSA_ILi2EEESB_SB_EEENS5_IJSB_NSA_ILi0EEESV_EEEEENS5_IJNS4_10UnderscoreESY_SY_EEEEENS4_13SM90_TMA_LOADENS4_14ComposedLayoutINS4_7SwizzleILi2ELi4ELi3EEENS4_18smem_ptr_flag_bitsILi8EEENSS_INS5_IJNSA_ILi8EEESG_EEENS5_IJSG_SB_EEEEEEEvNS4_8identityES11_S1B_vS1C_EENS_8epilogue10collective18CollectiveEpilogueINS1E_22Sm90TmaWarpSpecializedILi4ELi2ELi16ELb0ELb0EEEJSH_NS5_IJSF_NSA_ILi32EEEEEESI_SJ_SI_SJ_NS1E_6fusion15FusionCallbacksIS1I_NS1L_17LinCombPerRowBiasISI_fSI_SI_fLi16ELNS_15FloatRoundStyleE2EEESH_S1K_JEEES11_NS12_INS13_ILi1ELi4ELi3EEES16_NSS_INS5_IJS17_S1J_EEENS5_IJS1J_SB_EEEEEEENS4_39AutoVectorizingCopyWithAssumedAlignmentILi128EEENS4_14SM90_TMA_STOREES1V_S1X_NS4_9Copy_AtomIJNS4_17SM90_U32x4_STSM_NENS_6half_tEEEEvEEEvvEEEEvNT_6ParamsE,(.L_x_206 - _ZN7cutlass13device_kernelINS_4gemm6kernel13GemmUniversalIN4cute5tupleIJiiiiEEENS1_10collective13CollectiveMmaINS1_37MainloopSm90TmaGmmaWarpSpecializedFP8ILi12ENS5_IJNS4_1CILi1EEESB_SB_EEENS1_35KernelTmaWarpSpecializedCooperativeEEENS5_IJNSA_ILi128EEESF_NSA_ILi64EEEEEENS_12float_e4m3_tENS5_IJlSB_lEEESI_SJ_NS4_8TiledMMAINS4_8MMA_AtomIJNS4_4SM904GMMA31MMA_64x128x32_F32E4M3E4M3_SS_TNILNSN_7ScaleInE1ELSP_1EEEEEENS4_6LayoutINS5_IJNSA_ILi2EEESB_SB_EEENS5_IJSB_NSA_ILi0EEESV_EEEEENS5_IJNS4_10UnderscoreESY_SY_EEEEENS4_13SM90_TMA_LOADENS4_14ComposedLayoutINS4_7SwizzleILi2ELi4ELi3EEENS4_18smem_ptr_flag_bitsILi8EEENSS_INS5_IJNSA_ILi8EEESG_EEENS5_IJSG_SB_EEEEEEEvNS4_8identityES11_S1B_vS1C_EENS_8epilogue10collective18CollectiveEpilogueINS1E_22Sm90TmaWarpSpecializedILi4ELi2ELi16ELb0ELb0EEEJSH_NS5_IJSF_NSA_ILi32EEEEEESI_SJ_SI_SJ_NS1E_6fusion15FusionCallbacksIS1I_NS1L_17LinCombPerRowBiasISI_fSI_SI_fLi16ELNS_15FloatRoundStyleE2EEESH_S1K_JEEES11_NS12_INS13_ILi1ELi4ELi3EEES16_NSS_INS5_IJS17_S1J_EEENS5_IJS1J_SB_EEEEEEENS4_39AutoVectorizingCopyWithAssumedAlignmentILi128EEENS4_14SM90_TMA_STOREES1V_S1X_NS4_9Copy_AtomIJNS4_17SM90_U32x4_STSM_NENS_6half_tEEEEvEEEvvEEEEvNT_6ParamsE)
        .other          _ZN7cutlass13device_kernelINS_4gemm6kernel13GemmUniversalIN4cute5tupleIJiiiiEEENS1_10collective13CollectiveMmaINS1_37MainloopSm90TmaGmmaWarpSpecializedFP8ILi12ENS5_IJNS4_1CILi1EEESB_SB_EEENS1_35KernelTmaWarpSpecializedCooperativeEEENS5_IJNSA_ILi128EEESF_NSA_ILi64EEEEEENS_12float_e4m3_tENS5_IJlSB_lEEESI_SJ_NS4_8TiledMMAINS4_8MMA_AtomIJNS4_4SM904GMMA31MMA_64x128x32_F32E4M3E4M3_SS_TNILNSN_7ScaleInE1ELSP_1EEEEEENS4_6LayoutINS5_IJNSA_ILi2EEESB_SB_EEENS5_IJSB_NSA_ILi0EEESV_EEEEENS5_IJNS4_10UnderscoreESY_SY_EEEEENS4_13SM90_TMA_LOADENS4_14ComposedLayoutINS4_7SwizzleILi2ELi4ELi3EEENS4_18smem_ptr_flag_bitsILi8EEENSS_INS5_IJNSA_ILi8EEESG_EEENS5_IJSG_SB_EEEEEEEvNS4_8identityES11_S1B_vS1C_EENS_8epilogue10collective18CollectiveEpilogueINS1E_22Sm90TmaWarpSpecializedILi4ELi2ELi16ELb0ELb0EEEJSH_NS5_IJSF_NSA_ILi32EEEEEESI_SJ_SI_SJ_NS1E_6fusion15FusionCallbacksIS1I_NS1L_17LinCombPerRowBiasISI_fSI_SI_fLi16ELNS_15FloatRoundStyleE2EEESH_S1K_JEEES11_NS12_INS13_ILi1ELi4ELi3EEES16_NSS_INS5_IJS17_S1J_EEENS5_IJS1J_SB_EEEEEEENS4_39AutoVectorizingCopyWithAssumedAlignmentILi128EEENS4_14SM90_TMA_STOREES1V_S1X_NS4_9Copy_AtomIJNS4_17SM90_U32x4_STSM_NENS_6half_tEEEEvEEEvvEEEEvNT_6ParamsE,@"STO_CUDA_ENTRY STV_DEFAULT"
_ZN7cutlass13device_kernelINS_4gemm6kernel13GemmUniversalIN4cute5tupleIJiiiiEEENS1_10collective13CollectiveMmaINS1_37MainloopSm90TmaGmmaWarpSpecializedFP8ILi12ENS5_IJNS4_1CILi1EEESB_SB_EEENS1_35KernelTmaWarpSpecializedCooperativeEEENS5_IJNSA_ILi128EEESF_NSA_ILi64EEEEEENS_12float_e4m3_tENS5_IJlSB_lEEESI_SJ_NS4_8TiledMMAINS4_8MMA_AtomIJNS4_4SM904GMMA31MMA_64x128x32_F32E4M3E4M3_SS_TNILNSN_7ScaleInE1ELSP_1EEEEEENS4_6LayoutINS5_IJNSA_ILi2EEESB_SB_EEENS5_IJSB_NSA_ILi0EEESV_EEEEENS5_IJNS4_10UnderscoreESY_SY_EEEEENS4_13SM90_TMA_LOADENS4_14ComposedLayoutINS4_7SwizzleILi2ELi4ELi3EEENS4_18smem_ptr_flag_bitsILi8EEENSS_INS5_IJNSA_ILi8EEESG_EEENS5_IJSG_SB_EEEEEEEvNS4_8identityES11_S1B_vS1C_EENS_8epilogue10collective18CollectiveEpilogueINS1E_22Sm90TmaWarpSpecializedILi4ELi2ELi16ELb0ELb0EEEJSH_NS5_IJSF_NSA_ILi32EEEEEESI_SJ_SI_SJ_NS1E_6fusion15FusionCallbacksIS1I_NS1L_17LinCombPerRowBiasISI_fSI_SI_fLi16ELNS_15FloatRoundStyleE2EEESH_S1K_JEEES11_NS12_INS13_ILi1ELi4ELi3EEES16_NSS_INS5_IJS17_S1J_EEENS5_IJS1J_SB_EEEEEEENS4_39AutoVectorizingCopyWithAssumedAlignmentILi128EEENS4_14SM90_TMA_STOREES1V_S1X_NS4_9Copy_AtomIJNS4_17SM90_U32x4_STSM_NENS_6half_tEEEEvEEEvvEEEEvNT_6ParamsE:
[----:B------:R-:W1:Y:S01]  /*0000*/  LDC R1, c[0x0][0x28] ;  /* 0x00000a00ff017b82 */ /* 0x000e620000000800 */
[----:B------:R-:W2:Y:S07]  /*0010*/  S2R R18, SR_TID.X ;  /* 0x0000000000127919 */ /* 0x000eae0000002100 */
[----:B------:R-:W3:Y:S01]  /*0020*/  LDC.64 R4, c[0x0][0x588] ;  /* 0x00016200ff047b82 */ /* 0x000ee20000000a00 */
[----:B------:R-:W-:Y:S01]  /*0030*/  ELECT P0, URZ, PT ;  /* 0x00000000003f782f */ /* 0x000fe20003800000 */
[----:B------:R-:W-:Y:S01]  /*0040*/  BSSY B0, `(.L_x_0) ;  /* 0x0000016000007945 */ /* 0x000fe20003800000 */
[----:B--2---:R-:W-:-:S02]  /*0050*/  SHF.R.U32.HI R0, RZ, 0x5, R18 ;  /* 0x00000005ff007819 */ /* 0x004fc40000011612 */
[----:B------:R-:W-:-:S03]  /*0060*/  SHF.R.U32.HI R6, RZ, 0x7, R18 ;  /* 0x00000007ff067819 */ /* 0x000fc60000011612 */
[----:B------:R-:W2:Y:S04]  /*0070*/  SHFL.IDX PT, R3, R0, RZ, 0x1f ;  /* 0x00001fff00037589 */ /* 0x000ea800000e0000 */
[----:B------:R4:W1:Y:S01]  /*0080*/  SHFL.IDX PT, R7, R6, RZ, 0x1f ;  /* 0x00001fff06077589 */ /* 0x00086200000e0000 */
[----:B--2---:R-:W-:Y:S02]  /*0090*/  ISETP.NE.OR P0, PT, R3, RZ, !P0 ;  /* 0x000000ff0300720c */ /* 0x004fe40004705670 */
[----:B------:R-:W-:-:S11]  /*00a0*/  SHF.R.S32.HI R2, RZ, 0x1f, R3 ;  /* 0x0000001fff027819 */ /* 0x000fd60000011403 */
[----:B-1-34-:R-:W-:Y:S05]  /*00b0*/  @P0 BRA `(.L_x_1) ;  /* 0x0000000000380947 */ /* 0x01afea0003800000 */
[----:B------:R-:W-:Y:S02]  /*00c0*/  ULDC.64 UR4, c[0x0][0x198] ;  /* 0x0000660000047ab9 */ /* 0x000fe40000000a00 */
[----:B------:R-:W-:Y:S02]  /*00d0*/  UIADD3 UR6, UP0, UR4, 0xf0, URZ ;  /* 0x000000f004067890 */ /* 0x000fe4000ff1e03f */
[----:B------:R-:W-:Y:S02]  /*00e0*/  UIADD3 UR8, UP1, UR4, 0x1f0, URZ ;  /* 0x000001f004087890 */ /* 0x000fe4000ff3e03f */
[----:B------:R-:W-:Y:S02]  /*00f0*/  UIADD3 UR10, UP2, UR4, 0x3f0, URZ ;  /* 0x000003f0040a7890 */ /* 0x000fe4000ff5e03f */
[----:B------:R-:W-:Y:S02]  /*0100*/  UIADD3 UR4, UP3, UR4, 0x4f0, URZ ;  /* 0x000004f004047890 */ /* 0x000fe4000ff7e03f */
[----:B------:R-:W-:-:S02]  /*0110*/  UIADD3.X UR7, URZ, UR5, URZ, UP0, !UPT ;  /* 0x000000053f077290 */ /* 0x000fc400087fe43f */
[----:B------:R-:W-:Y:S02]  /*0120*/  UIADD3.X UR9, URZ, UR5, URZ, UP1, !UPT ;  /* 0x000000053f097290 */ /* 0x000fe40008ffe43f */
[----:B------:R-:W-:Y:S02]  /*0130*/  UIADD3.X UR11, URZ, UR5, URZ, UP2, !UPT ;  /* 0x000000053f0b7290 */ /* 0x000fe400097fe43f */
[----:B------:R-:W-:-:S03]  /*0140*/  UIADD3.X UR5, URZ, UR5, URZ, UP3, !UPT ;  /* 0x000000053f057290 */ /* 0x000fc60009ffe43f */
[----:B------:R1:W-:Y:S02]  /*0150*/  UTMACCTL.PF [UR6] ;  /* 0x00000000060079b9 */ /* 0x0003e40008040000 */
[----:B------:R1:W-:Y:S02]  /*0160*/  UTMACCTL.PF [UR8] ;  /* 0x00000000080079b9 */ /* 0x0003e40008040000 */
[----:B------:R1:W-:Y:S02]  /*0170*/  UTMACCTL.PF [UR10] ;  /* 0x000000000a0079b9 */ /* 0x0003e40008040000 */
[----:B------:R1:W-:Y:S02]  /*0180*/  UTMACCTL.PF [UR4] ;  /* 0x00000000040079b9 */ /* 0x0003e40008040000 */
[----:B-1----:R-:W-:Y:S01]  /*0190*/  NOP ;  /* 0x0000000000007918 */ /* 0x002fe20000000000 */
.L_x_1:
[----:B------:R-:W-:Y:S05]  /*01a0*/  BSYNC B0 ;  /* 0x0000000000007941 */ /* 0x000fea0003800000 */
.L_x_0:
[----:B------:R-:W-:Y:S01]  /*01b0*/  ULDC.64 UR4, c[0x0][0x590] ;  /* 0x0001640000047ab9 */ /* 0x000fe20000000a00 */
[----:B------:R-:W-:Y:S01]  /*01c0*/  LEA.HI R2, R2, R3, RZ, 0x2 ;  /* 0x0000000302027211 */ /* 0x000fe200078f10ff */
[----:B------:R-:W-:Y:S01]  /*01d0*/  ULDC.64 UR42, c[0x0][0x208] ;  /* 0x00008200002a7ab9 */ /* 0x000fe20000000a00 */
[----:B------:R-:W-:Y:S01]  /*01e0*/  ISETP.NE.U32.AND P1, PT, RZ, UR4, PT ;  /* 0x00000004ff007c0c */ /* 0x000fe2000bf25070 */
[----:B------:R-:W-:Y:S01]  /*01f0*/  IMAD.MOV.U32 R8, RZ, RZ, R4 ;  /* 0x000000ffff087224 */ /* 0x000fe200078e0004 */
[----:B------:R-:W-:Y:S01]  /*0200*/  LOP3.LUT R2, R2, 0xfffffffc, RZ, 0xc0, !PT ;  /* 0xfffffffc02027812 */ /* 0x000fe200078ec0ff */
[----:B------:R-:W-:Y:S01]  /*0210*/  IMAD.MOV.U32 R9, RZ, RZ, R5 ;  /* 0x000000ffff097224 */ /* 0x000fe200078e0005 */
[----:B------:R-:W-:-:S03]  /*0220*/  ISETP.NE.AND.EX P2, PT, RZ, UR5, PT, P1 ;  /* 0x00000005ff007c0c */ /* 0x000fc6000bf45310 */
[--C-:B------:R-:W-:Y:S01]  /*0230*/  IMAD.IADD R3, R3, 0x1, -R2.reuse ;  /* 0x0000000103037824 */ /* 0x100fe200078e0a02 */
[----:B------:R-:W-:-:S09]  /*0240*/  PRMT R2, RZ, 0x7610, R2 ;  /* 0x00007610ff027816 */ /* 0x000fd20000000002 */
[----:B------:R-:W-:Y:S05]  /*0250*/  @P2 BRA `(.L_x_2) ;  /* 0x0000000000302947 */ /* 0x000fea0003800000 */
[----:B------:R-:W-:Y:S02]  /*0260*/  ULDC.64 UR6, c[0x0][0x588] ;  /* 0x0001620000067ab9 */ /* 0x000fe40000000a00 */
[----:B------:R-:W-:-:S04]  /*0270*/  ISETP.NE.U32.AND P0, PT, RZ, UR6, PT ;  /* 0x00000006ff007c0c */ /* 0x000fc8000bf05070 */
[----:B------:R-:W-:-:S13]  /*0280*/  ISETP.NE.AND.EX P0, PT, RZ, UR7, PT, P0 ;  /* 0x00000007ff007c0c */ /* 0x000fda000bf05300 */
[----:B------:R-:W-:Y:S05]  /*0290*/  @!P0 BRA `(.L_x_3) ;  /* 0x0000000000108947 */ /* 0x000fea0003800000 */
[----:B------:R-:W2:Y:S02]  /*02a0*/  LDG.E R2, desc[UR42][R8.64] ;  /* 0x0000002a08027981 */ /* 0x000ea4000c1e1900 */
[----:B--2---:R-:W-:Y:S01]  /*02b0*/  FSETP.NEU.AND P3, PT, R2, RZ, PT ;  /* 0x000000ff0200720b */ /* 0x004fe20003f6d000 */
[----:B------:R-:W-:Y:S01]  /*02c0*/  IMAD.MOV.U32 R2, RZ, RZ, 0x1 ;  /* 0x00000001ff027424 */ /* 0x000fe200078e00ff */
[----:B------:R-:W-:Y:S11]  /*02d0*/  BRA `(.L_x_2) ;  /* 0x0000000000107947 */ /* 0x000ff60003800000 */
.L_x_3:
[----:B------:R-:W-:Y:S01]  /*02e0*/  ULDC UR6, c[0x0][0x580] ;  /* 0x0001600000067ab9 */ /* 0x000fe20000000800 */
[----:B------:R-:W-:Y:S01]  /*02f0*/  IMAD.MOV.U32 R2, RZ, RZ, 0x1 ;  /* 0x00000001ff027424 */ /* 0x000fe200078e00ff */
[----:B------:R-:W-:Y:S02]  /*0300*/  FSETP.NEU.AND P3, PT, RZ, UR6, PT ;  /* 0x00000006ff007c0b */ /* 0x000fe4000bf6d000 */
[----:B------:R-:W-:-:S11]  /*0310*/  CS2R R8, SRZ ;  /* 0x0000000000087805 */ /* 0x000fd6000001ff00 */
.L_x_2:
[----:B------:R-:W-:Y:S02]  /*0320*/  ISETP.NE.U32.AND P0, PT, R8, RZ, PT ;  /* 0x000000ff0800720c */ /* 0x000fe40003f05070 */
[----:B------:R-:W-:Y:S02]  /*0330*/  ISETP.NE.AND.EX P1, PT, RZ, UR5, PT, P1 ;  /* 0x00000005ff007c0c */ /* 0x000fe4000bf25310 */
[----:B------:R-:W-:Y:S02]  /*0340*/  ISETP.NE.AND.EX P0, PT, R9, RZ, PT, P0 ;  /* 0x000000ff0900720c */ /* 0x000fe40003f05300 */
[----:B------:R-:W-:-:S11]  /*0350*/  MOV R6, 0x1 ;  /* 0x0000000100067802 */ /* 0x000fd60000000f00 */
[----:B------:R-:W-:Y:S05]  /*0360*/  @P0 BRA P1, `(.L_x_4) ;  /* 0x0000000000300947 */ /* 0x000fea0000800000 */
[----:B------:R-:W-:Y:S02]  /*0370*/  ISETP.NE.U32.AND P1, PT, RZ, UR4, PT ;  /* 0x00000004ff007c0c */ /* 0x000fe4000bf25070 */
[----:B------:R-:W-:Y:S02]  /*0380*/  ISETP.NE.U32.AND P0, PT, R8, RZ, PT ;  /* 0x000000ff0800720c */ /* 0x000fe40003f05070 */
[----:B------:R-:W-:Y:S02]  /*0390*/  ISETP.NE.AND.EX P1, PT, RZ, UR5, PT, P1 ;  /* 0x00000005ff007c0c */ /* 0x000fe4000bf25310 */
[----:B------:R-:W-:Y:S02]  /*03a0*/  PRMT R2, R2, 0x9910, RZ ;  /* 0x0000991002027816 */ /* 0x000fe400000000ff */
[----:B------:R-:W-:Y:S02]  /*03b0*/  ISETP.NE.AND.EX P0, PT, R9, RZ, PT, P0 ;  /* 0x000000ff0900720c */ /* 0x000fe40003f05300 */
[----:B------:R-:W-:-:S02]  /*03c0*/  ISETP.NE.AND P4, PT, R2, RZ, PT ;  /* 0x000000ff0200720c */ /* 0x000fc40003f85270 */
[----:B------:R-:W-:Y:S02]  /*03d0*/  SEL R9, RZ, 0xffffffff, P3 ;  /* 0xffffffffff097807 */ /* 0x000fe40001800000 */
[----:B------:R-:W-:-:S04]  /*03e0*/  SEL R2, RZ, 0xffffffff, P0 ;  /* 0xffffffffff027807 */ /* 0x000fc80000000000 */
[----:B------:R-:W-:-:S04]  /*03f0*/  @P1 SEL R9, R2, R9, !P4 ;  /* 0x0000000902091207 */ /* 0x000fc80006000000 */
[----:B------:R-:W-:-:S04]  /*0400*/  LOP3.LUT R9, R9, 0x1, RZ, 0xc0, !PT ;  /* 0x0000000109097812 */ /* 0x000fc800078ec0ff */
[----:B------:R-:W-:-:S04]  /*0410*/  ISETP.NE.U32.AND P0, PT, R9, 0x1, PT ;  /* 0x000000010900780c */ /* 0x000fc80003f05070 */
[----:B------:R-:W-:-:S09]  /*0420*/  SEL R6, RZ, 0x1, !P0 ;  /* 0x00000001ff067807 */ /* 0x000fd20004000000 */
.L_x_4:
[----:B------:R-:W1:Y:S02]  /*0430*/  SHFL.IDX PT, R2, R0, RZ, 0x1f ;  /* 0x00001fff00027589 */ /* 0x000e6400000e0000 */
[----:B-1----:R-:W-:-:S13]  /*0440*/  ISETP.NE.AND P0, PT, R2, RZ, PT ;  /* 0x000000ff0200720c */ /* 0x002fda0003f05270 */
[----:B------:R-:W-:Y:S05]  /*0450*/  @P0 BRA `(.L_x_5) ;  /* 0x0000000000a40947 */ /* 0x000fea0003800000 */
[----:B------:R-:W-:Y:S01]  /*0460*/  ELECT P0, URZ, PT ;  /* 0x00000000003f782f */ /* 0x000fe20003800000 */
[----:B------:R-:W-:-:S12]  /*0470*/  BSSY B0, `(.L_x_5) ;  /* 0x0000027000007945 */ /* 0x000fd80003800000 */
[----:B------:R-:W-:Y:S05]  /*0480*/  @!P0 BRA `(.L_x_6) ;  /* 0x0000000000948947 */ /* 0x000fea0003800000 */
[----:B------:R-:W1:Y:S01]  /*0490*/  S2UR UR8, SR_CgaCtaId ;  /* 0x00000000000879c3 */ /* 0x000e620000008800 */
[----:B------:R-:W-:Y:S01]  /*04a0*/  UMOV UR4, 0x400 ;  /* 0x0000040000047882 */ /* 0x000fe20000000000 */
[----:B------:R-:W-:Y:S01]  /*04b0*/  UMOV UR5, 0x1 ;  /* 0x0000000100057882 */ /* 0x000fe20000000000 */
[----:B------:R-:W-:Y:S02]  /*04c0*/  UMOV UR6, 0x100 ;  /* 0x0000010000067882 */ /* 0x000fe40000000000 */
[----:B------:R-:W-:-:S04]  /*04d0*/  UIADD3 UR6, -UR6, 0x100000, URZ ;  /* 0x0010000006067890 */ /* 0x000fc8000fffe13f */
[----:B------:R-:W-:Y:S02]  /*04e0*/  USHF.L.U32 UR7, UR6, 0xb, URZ ;  /* 0x0000000b06077899 */ /* 0x000fe4000800063f */
[----:B------:R-:W-:Y:S02]  /*04f0*/  USHF.L.U32 UR6, UR6, 0x1, URZ ;  /* 0x0000000106067899 */ /* 0x000fe4000800063f */
[----:B-1----:R-:W-:Y:S02]  /*0500*/  ULEA UR8, UR8, UR4, 0x18 ;  /* 0x0000000408087291 */ /* 0x002fe4000f8ec03f */
[----:B------:R-:W-:-:S04]  /*0510*/  UIADD3 UR4, -UR5, 0x100000, URZ ;  /* 0x0010000005047890 */ /* 0x000fc8000fffe13f */
[----:B------:R-:W-:Y:S02]  /*0520*/  USHF.L.U32 UR5, UR4, 0xb, URZ ;  /* 0x0000000b04057899 */ /* 0x000fe4000800063f */
[----:B------:R-:W-:Y:S01]  /*0530*/  USHF.L.U32 UR4, UR4, 0x1, URZ ;  /* 0x0000000104047899 */ /* 0x000fe2000800063f */
[----:B------:R-:W1:Y:S11]  /*0540*/  FENCE.VIEW.ASYNC.S ;  /* 0x00000000000073c6 */ /* 0x000e760000000000 */
[----:B-1----:R1:W2:Y:S01]  /*0550*/  SYNCS.EXCH.64 URZ, [UR8], UR4 ;  /* 0x00000004083f75b2 */ /* 0x0022a20008000100 */
[----:B------:R1:W3:Y:S01]  /*0560*/  SYNCS.EXCH.64 URZ, [UR8+0x60], UR6 ;  /* 0x00006006083f75b2 */ /* 0x0002e20008000100 */
[----:B------:R1:W4:Y:S01]  /*0570*/  SYNCS.EXCH.64 URZ, [UR8+0x8], UR4 ;  /* 0x00000804083f75b2 */ /* 0x0003220008000100 */
[----:B------:R1:W1:Y:S01]  /*0580*/  SYNCS.EXCH.64 URZ, [UR8+0x68], UR6 ;  /* 0x00006806083f75b2 */ /* 0x0002620008000100 */
        /* <DEDUP_REMOVED lines=20> */
[----:B--2---:R-:W-:Y:S01]  /*06d0*/  NOP ;  /* 0x0000000000007918 */ /* 0x004fe20000000000 */
.L_x_6:
[----:B-1----:R-:W-:Y:S05]  /*06e0*/  BSYNC B0 ;  /* 0x0000000000007941 */ /* 0x002fea0003800000 */
.L_x_5:
[----:B------:R-:W1:Y:S01]  /*06f0*/  SHFL.IDX PT, R8, R0, RZ, 0x1f ;  /* 0x00001fff00087589 */ /* 0x000e6200000e0000 */
[----:B------:R-:W2:Y:S01]  /*0700*/  LDC R2, c[0x0][0x904] ;  /* 0x00024100ff027b82 */ /* 0x000ea20000000800 */
[----:B------:R-:W-:Y:S01]  /*0710*/  NOP ;  /* 0x0000000000007918 */ /* 0x000fe20000000000 */
[----:B-1----:R-:W-:-:S13]  /*0720*/  ISETP.NE.AND P0, PT, R8, RZ, PT ;  /* 0x000000ff0800720c */ /* 0x002fda0003f05270 */
[----:B------:R-:W-:Y:S05]  /*0730*/  @P0 BRA `(.L_x_7) ;  /* 0x0000000000580947 */ /* 0x000fea0003800000 */
[----:B------:R-:W1:Y:S01]  /*0740*/  S2UR UR5, SR_CgaCtaId ;  /* 0x00000000000579c3 */ /* 0x000e620000008800 */
[----:B------:R-:W-:Y:S01]  /*0750*/  UMOV UR4, 0x400 ;  /* 0x0000040000047882 */ /* 0x000fe20000000000 */
[----:B------:R-:W-:Y:S01]  /*0760*/  UMOV UR6, 0x20 ;  /* 0x0000002000067882 */ /* 0x000fe20000000000 */
[----:B------:R-:W-:Y:S01]  /*0770*/  UMOV UR7, 0x100 ;  /* 0x0000010000077882 */ /* 0x000fe20000000000 */
[----:B------:R-:W-:Y:S01]  /*0780*/  ELECT P0, URZ, PT ;  /* 0x00000000003f782f */ /* 0x000fe20003800000 */
[----:B-1----:R-:W-:Y:S02]  /*0790*/  ULEA UR8, UR5, UR4, 0x18 ;  /* 0x0000000405087291 */ /* 0x002fe4000f8ec03f */
[----:B------:R-:W-:-:S04]  /*07a0*/  UIADD3 UR4, -UR6, 0x100000, URZ ;  /* 0x0010000006047890 */ /* 0x000fc8000fffe13f */
[----:B------:R-:W-:Y:S02]  /*07b0*/  USHF.L.U32 UR5, UR4, 0xb, URZ ;  /* 0x0000000b04057899 */ /* 0x000fe4000800063f */
[----:B------:R-:W-:Y:S02]  /*07c0*/  USHF.L.U32 UR4, UR4, 0x1, URZ ;  /* 0x0000000104047899 */ /* 0x000fe4000800063f */
[----:B------:R-:W-:-:S04]  /*07d0*/  UIADD3 UR6, -UR7, 0x100000, URZ ;  /* 0x0010000007067890 */ /* 0x000fc8000fffe13f */
[----:B------:R-:W-:Y:S02]  /*07e0*/  USHF.L.U32 UR7, UR6, 0xb, URZ ;  /* 0x0000000b06077899 */ /* 0x000fe4000800063f */
[----:B------:R-:W-:Y:S01]  /*07f0*/  USHF.L.U32 UR6, UR6, 0x1, URZ ;  /* 0x0000000106067899 */ /* 0x000fe2000800063f */
[----:B------:R-:W1:Y:S03]  /*0800*/  FENCE.VIEW.ASYNC.S ;  /* 0x00000000000073c6 */ /* 0x000e660000000000 */
[----:B-1----:R1:W1:Y:S08]  /*0810*/  SYNCS.EXCH.64 URZ, [UR8+0xc0], UR4 ;  /* 0x0000c004083f75b2 */ /* 0x0022700008000100 */
[----:B------:R1:W1:Y:S01]  /*0820*/  SYNCS.EXCH.64 URZ, [UR8+0xe0], UR6 ;  /* 0x0000e006083f75b2 */ /* 0x0002620008000100 */
[----:B------:R1:W1:Y:S01]  /*0830*/  SYNCS.EXCH.64 URZ, [UR8+0xc8], UR4 ;  /* 0x0000c804083f75b2 */ /* 0x0002620008000100 */
[----:B------:R1:W1:Y:S01]  /*0840*/  SYNCS.EXCH.64 URZ, [UR8+0xe8], UR6 ;  /* 0x0000e806083f75b2 */ /* 0x0002620008000100 */
[----:B------:R1:W1:Y:S01]  /*0850*/  SYNCS.EXCH.64 URZ, [UR8+0xd0], UR4 ;  /* 0x0000d004083f75b2 */ /* 0x0002620008000100 */
[----:B------:R1:W1:Y:S01]  /*0860*/  SYNCS.EXCH.64 URZ, [UR8+0xf0], UR6 ;  /* 0x0000f006083f75b2 */ /* 0x0002620008000100 */
[----:B------:R1:W1:Y:S01]  /*0870*/  SYNCS.EXCH.64 URZ, [UR8+0xd8], UR4 ;  /* 0x0000d804083f75b2 */ /* 0x0002620008000100 */
[----:B------:R1:W1:Y:S01]  /*0880*/  SYNCS.EXCH.64 URZ, [UR8+0xf8], UR6 ;  /* 0x0000f806083f75b2 */ /* 0x0002620008000100 */
[----:B------:R-:W-:Y:S01]  /*0890*/  NOP ;  /* 0x0000000000007918 */ /* 0x000fe20000000000 */
.L_x_7:
[----:B------:R-:W5:Y:S01]  /*08a0*/  SHFL.IDX PT, R0, R0, RZ, 0x1f ;  /* 0x00001fff00007589 */ /* 0x000f6200000e0000 */
[----:B--2---:R-:W-:Y:S02]  /*08b0*/  ISETP.NE.AND P6, PT, R2, 0x1, PT ;  /* 0x000000010200780c */ /* 0x004fe40003fc5270 */
[----:B------:R-:W-:Y:S01]  /*08c0*/  ELECT P0, URZ, PT ;  /* 0x00000000003f782f */ /* 0x000fe20003800000 */
[----:B------:R-:W2:Y:S01]  /*08d0*/  S2UR UR36, SR_CgaCtaId ;  /* 0x00000000002479c3 */ /* 0x000ea20000008800 */
[----:B------:R-:W3:Y:S01]  /*08e0*/  S2R R12, SR_CTAID.Y ;  /* 0x00000000000c7919 */ /* 0x000ee20000002600 */
[----:B-1----:R-:W-:Y:S01]  /*08f0*/  UMOV UR4, 0x20 ;  /* 0x0000002000047882 */ /* 0x002fe20000000000 */
[----:B------:R-:W-:Y:S01]  /*0900*/  ISETP.NE.AND P3, PT, R3, RZ, PT ;  /* 0x000000ff0300720c */ /* 0x000fe20003f65270 */
[----:B------:R-:W-:Y:S01]  /*0910*/  NOP ;  /* 0x0000000000007918 */ /* 0x000fe20000000000 */
[----:B------:R-:W1:Y:S01]  /*0920*/  S2R R8, SR_CTAID.X ;  /* 0x0000000000087919 */ /* 0x000e620000002500 */
[----:B------:R-:W-:Y:S01]  /*0930*/  ISETP.NE.AND P4, PT, R7, RZ, PT ;  /* 0x000000ff0700720c */ /* 0x000fe20003f85270 */
[----:B------:R-:W-:Y:S01]  /*0940*/  UMOV UR37, 0x1 ;  /* 0x0000000100257882 */ /* 0x000fe20000000000 */
[----:B------:R-:W-:-:S02]  /*0950*/  P2R R9, PR, RZ, 0x40 ;  /* 0x00000040ff097803 */ /* 0x000fc40000000000 */
[----:B------:R-:W1:Y:S01]  /*0960*/  @P6 LDC R17, c[0x0][0x10] ;  /* 0x00000400ff116b82 */ /* 0x000e620000000800 */
[----:B------:R-:W-:Y:S02]  /*0970*/  @P6 IMAD.MOV.U32 R11, RZ, RZ, RZ ;  /* 0x000000ffff0b6224 */ /* 0x000fe400078e00ff */
[----:B------:R-:W-:-:S05]  /*0980*/  @P6 IMAD.MOV.U32 R9, RZ, RZ, RZ ;  /* 0x000000ffff096224 */ /* 0x000fca00078e00ff */
[----:B------:R-:W4:Y:S01]  /*0990*/  @!P6 LDC R13, c[0x0][0xc] ;  /* 0x00000300ff0deb82 */ /* 0x000f220000000800 */
[----:B-----5:R-:W-:Y:S02]  /*09a0*/  ISETP.NE.OR P1, PT, R0, RZ, !P0 ;  /* 0x000000ff0000720c */ /* 0x020fe40004725670 */
[----:B------:R-:W-:-:S04]  /*09b0*/  ISETP.EQ.OR P0, PT, R3, 0x3, !P3 ;  /* 0x000000030300780c */ /* 0x000fc80005f02670 */
[C---:B------:R-:W-:Y:S02]  /*09c0*/  ISETP.EQ.AND P0, PT, R7.reuse, RZ, P0 ;  /* 0x000000ff0700720c */ /* 0x040fe40000702270 */
[----:B------:R-:W-:Y:S02]  /*09d0*/  IADD3 R7, R7, -0x1, RZ ;  /* 0xffffffff07077810 */ /* 0x000fe40007ffe0ff */
[----:B------:R-:W-:Y:S01]  /*09e0*/  SEL R19, RZ, 0x1, !P0 ;  /* 0x00000001ff137807 */ /* 0x000fe20004000000 */
[----:B---3--:R-:W-:Y:S02]  /*09f0*/  @P6 IMAD.MOV.U32 R10, RZ, RZ, R12 ;  /* 0x000000ffff0a6224 */ /* 0x008fe400078e000c */
[----:B------:R-:W-:Y:S01]  /*0a00*/  VOTEU.ALL UP0, P1 ;  /* 0x00000000003f7886 */ /* 0x000fe20000800000 */
[----:B------:R-:W-:Y:S01]  /*0a10*/  VOTEU.ALL UP1, P1 ;  /* 0x00000000003f7886 */ /* 0x000fe20000820000 */
[----:B------:R-:W-:Y:S01]  /*0a20*/  ISETP.GE.U32.AND P5, PT, R7, 0x2, PT ;  /* 0x000000020700780c */ /* 0x000fe20003fa6070 */
[----:B-1----:R-:W-:-:S02]  /*0a30*/  @P6 IMAD.WIDE.U32 R16, R8, R17, R10 ;  /* 0x0000001108106225 */ /* 0x002fc400078e000a */
[----:B------:R-:W-:Y:S01]  /*0a40*/  @!UP0 UMOV UR6, 0x400 ;  /* 0x0000040000068882 */ /* 0x000fe20000000000 */
[----:B------:R-:W-:-:S04]  /*0a50*/  @!UP0 UIADD3 UR4, -UR4, 0x100000, URZ ;  /* 0x0010000004048890 */ /* 0x000fc8000fffe13f */
[----:B------:R-:W-:Y:S02]  /*0a60*/  @!UP0 USHF.L.U32 UR5, UR4, 0xb, URZ ;  /* 0x0000000b04058899 */ /* 0x000fe4000800063f */
[----:B------:R-:W-:Y:S01]  /*0a70*/  @!UP0 USHF.L.U32 UR4, UR4, 0x1, URZ ;  /* 0x0000000104048899 */ /* 0x000fe2000800063f */
[----:B------:R-:W-:Y:S01]  /*0a80*/  @P6 IMAD.IADD R17, R17, 0x1, R9 ;  /* 0x0000000111116824 */ /* 0x000fe200078e0209 */
[----:B--2---:R-:W-:Y:S01]  /*0a90*/  @!UP0 ULEA UR8, UR36, UR6, 0x18 ;  /* 0x0000000624088291 */ /* 0x004fe2000f8ec03f */
[----:B------:R-:W-:Y:S01]  /*0aa0*/  @!P6 IMAD.MOV.U32 R10, RZ, RZ, R12 ;  /* 0x000000ffff0ae224 */ /* 0x000fe200078e000c */
[----:B------:R-:W-:Y:S01]  /*0ab0*/  VOTEU.ALL UP0, P1 ;  /* 0x00000000003f7886 */ /* 0x000fe20000800000 */
[----:B------:R-:W-:Y:S01]  /*0ac0*/  ULDC UR6, c[0x0][0xc] ;  /* 0x0000030000067ab9 */ /* 0x000fe20000000800 */
[----:B------:R-:W-:Y:S01]  /*0ad0*/  ULDC UR7, c[0x0][0x10] ;  /* 0x0000040000077ab9 */ /* 0x000fe20000000800 */
[----:B------:R-:W-:Y:S01]  /*0ae0*/  ISETP.EQ.AND P1, PT, R3, 0x2, !P4 ;  /* 0x000000020300780c */ /* 0x000fe20006722270 */
[----:B------:R-:W-:Y:S01]  /*0af0*/  IMAD.MOV.U32 R9, RZ, RZ, RZ ;  /* 0x000000ffff097224 */ /* 0x000fe200078e00ff */
[----:B------:R-:W-:-:S02]  /*0b00*/  SEL R19, R19, 0x2, P5 ;  /* 0x0000000213137807 */ /* 0x000fc40002800000 */
[----:B------:R-:W-:Y:S01]  /*0b10*/  SEL R0, RZ, 0x1, !P1 ;  /* 0x00000001ff007807 */ /* 0x000fe20004800000 */
[----:B----4-:R-:W-:Y:S01]  /*0b20*/  @!P6 IMAD.WIDE.U32 R12, R13, R10, R8 ;  /* 0x0000000a0d0ce225 */ /* 0x010fe200078e0008 */
[----:B------:R-:W1:Y:S02]  /*0b30*/  FENCE.VIEW.ASYNC.S ;  /* 0x00000000000073c6 */ /* 0x000e640000000000 */
[----:B-1----:R-:W1:Y:S01]  /*0b40*/  @!UP0 SYNCS.EXCH.64 URZ, [UR8+0x100], UR4 ;  /* 0x00010004083f85b2 */ /* 0x002e620008000100 */
[----:B------:R-:W-:Y:S01]  /*0b50*/  SEL R0, R0, 0x2, P5 ;  /* 0x0000000200007807 */ /* 0x000fe20002800000 */
[----:B------:R-:W-:Y:S02]  /*0b60*/  @!P6 IMAD.MOV.U32 R16, RZ, RZ, R12 ;  /* 0x000000ffff10e224 */ /* 0x000fe400078e000c */
[----:B------:R-:W-:Y:S01]  /*0b70*/  @!P6 IMAD.MOV.U32 R17, RZ, RZ, R13 ;  /* 0x000000ffff11e224 */ /* 0x000fe200078e000d */
[----:B------:R2:W1:Y:S01]  /*0b80*/  @!UP1 SYNCS.EXCH.64 URZ, [UR8+0x108], UR4 ;  /* 0x00010804083f95b2 */ /* 0x0004620008000100 */
[----:B------:R-:W-:Y:S01]  /*0b90*/  NOP ;  /* 0x0000000000007918 */ /* 0x000fe20000000000 */
[----:B--2---:R-:W-:-:S03]  /*0ba0*/  UIMAD.WIDE.U32 UR4, UR6, UR7, URZ ;  /* 0x00000007060472a5 */ /* 0x004fc6000f8e003f */
[----:B------:R-:W-:Y:S02]  /*0bb0*/  ULDC UR6, c[0x0][0x14] ;  /* 0x0000050000067ab9 */ /* 0x000fe40000000800 */
[----:B------:R-:W-:Y:S02]  /*0bc0*/  UIMAD.WIDE.U32 UR40, UR4, UR6, URZ ;  /* 0x00000006042872a5 */ /* 0x000fe4000f8e003f */
[----:B------:R-:W-:-:S04]  /*0bd0*/  UIMAD UR38, UR5, UR6, URZ ;  /* 0x00000006052672a4 */ /* 0x000fc8000f8e023f */
[----:B------:R-:W-:Y:S01]  /*0be0*/  UIADD3 UR38, UR41, UR38, URZ ;  /* 0x0000002629267290 */ /* 0x000fe2000fffe03f */
[----:B-1----:R-:W-:Y:S06]  /*0bf0*/  BAR.SYNC.DEFER_BLOCKING 0x0 ;  /* 0x0000000000007b1d */ /* 0x002fec0000010000 */
[----:B------:R-:W-:Y:S05]  /*0c00*/  @!P4 BRA `(.L_x_8) ;  /* 0x0000005c0038c947 */ /* 0x000fea0003800000 */
[----:B------:R-:W-:-:S13]  /*0c10*/  ISETP.GT.U32.AND P0, PT, R7, 0x1, PT ;  /* 0x000000010700780c */ /* 0x000fda0003f04070 */
[----:B------:R-:W-:Y:S05]  /*0c20*/  @P0 EXIT ;  /* 0x000000000000094d */ /* 0x000fea0003800000 */
[----:B------:R-:W-:Y:S01]  /*0c30*/  ULDC.64 UR4, c[0x0][0x8f8] ;  /* 0x00023e0000047ab9 */ /* 0x000fe20000000a00 */
[----:B------:R-:W-:Y:S01]  /*0c40*/  UMOV UR47, 0xffffffff ;  /* 0xffffffff002f7882 */ /* 0x000fe20000000000 */
[----:B------:R-:W-:Y:S01]  /*0c50*/  ISETP.GE.U32.AND P0, PT, R16, UR4, PT ;  /* 0x0000000410007c0c */ /* 0x000fe2000bf06070 */
[----:B------:R-:W-:Y:S01]  /*0c60*/  IMAD.MOV.U32 R23, RZ, RZ, -0x1 ;  /* 0xffffffffff177424 */ /* 0x000fe200078e00ff */
[----:B------:R-:W-:Y:S01]  /*0c70*/  PRMT R88, RZ, 0x7610, R88 ;  /* 0x00007610ff587816 */ /* 0x000fe20000000058 */
[----:B------:R-:W-:Y:S01]  /*0c80*/  IMAD.MOV.U32 R22, RZ, RZ, -0x1 ;  /* 0xffffffffff167424 */ /* 0x000fe200078e00ff */
[----:B------:R-:W-:Y:S02]  /*0c90*/  ISETP.GE.U32.AND.EX P0, PT, R17, UR5, PT, P0 ;  /* 0x0000000511007c0c */ /* 0x000fe4000bf06100 */
[----:B------:R-:W-:-:S11]  /*0ca0*/  PRMT R3, RZ, 0x7610, R3 ;  /* 0x00007610ff037816 */ /* 0x000fd60000000003 */
[----:B------:R-:W-:Y:S05]  /*0cb0*/  @P0 BRA `(.L_x_9) ;  /* 0x00000004005c0947 */ /* 0x000fea0003800000 */
[----:B------:R-:W1:Y:S01]  /*0cc0*/  LDC.64 R14, c[0x0][0x8d0] ;  /* 0x00023400ff0e7b82 */ /* 0x000e620000000a00 */
[----:B------:R-:W-:Y:S01]  /*0cd0*/  MOV R4, R16 ;  /* 0x0000001000047202 */ /* 0x000fe20000000f00 */
[----:B------:R-:W-:-:S06]  /*0ce0*/  IMAD.MOV.U32 R5, RZ, RZ, R17 ;  /* 0x000000ffff057224 */ /* 0x000fcc00078e0011 */
[----:B------:R-:W2:Y:S08]  /*0cf0*/  LDC R20, c[0x0][0x8d8] ;  /* 0x00023600ff147b82 */ /* 0x000eb00000000800 */
[----:B------:R-:W3:Y:S01]  /*0d00*/  LDC.64 R22, c[0x0][0x8c8] ;  /* 0x00023200ff167b82 */ /* 0x000ee20000000a00 */
[----:B-1----:R-:W-:-:S04]  /*0d10*/  ISETP.NE.U32.AND P0, PT, R14, RZ, PT ;  /* 0x000000ff0e00720c */ /* 0x002fc80003f05070 */
[----:B------:R-:W-:-:S13]  /*0d20*/  ISETP.NE.AND.EX P0, PT, R15, RZ, PT, P0 ;  /* 0x000000ff0f00720c */ /* 0x000fda0003f05300 */
[----:B--23--:R-:W-:Y:S05]  /*0d30*/  @!P0 BRA `(.L_x_10) ;  /* 0x0000000000288947 */ /* 0x00cfea0003800000 */
[----:B------:R-:W1:Y:S02]  /*0d40*/  LDC R3, c[0x0][0x8dc] ;  /* 0x00023700ff037b82 */ /* 0x000e640000000800 */
[----:B-1----:R-:W-:-:S05]  /*0d50*/  IADD3 R3, P0, R16, R3, RZ ;  /* 0x0000000310037210 */ /* 0x002fca0007f1e0ff */
[----:B------:R-:W-:-:S04]  /*0d60*/  IMAD.X R11, RZ, RZ, R17, P0 ;  /* 0x000000ffff0b7224 */ /* 0x000fc800000e0611 */
[----:B------:R-:W-:-:S04]  /*0d70*/  IMAD.WIDE.U32 R4, R11, R14, RZ ;  /* 0x0000000e0b047225 */ /* 0x000fc800078e00ff */
[----:B------:R-:W-:-:S04]  /*0d80*/  IMAD.WIDE.U32 R6, P0, R3, R15, R4 ;  /* 0x0000000f03067225 */ /* 0x000fc80007800004 */
[----:B------:R-:W-:-:S04]  /*0d90*/  IMAD.WIDE.U32 R4, R3, R14, RZ ;  /* 0x0000000e03047225 */ /* 0x000fc800078e00ff */
[----:B------:R-:W-:Y:S01]  /*0da0*/  IMAD.X R13, RZ, RZ, RZ, P0 ;  /* 0x000000ffff0d7224 */ /* 0x000fe200000e06ff */
[----:B------:R-:W-:Y:S01]  /*0db0*/  IADD3 RZ, P0, R5, R6, RZ ;  /* 0x0000000605ff7210 */ /* 0x000fe20007f1e0ff */
[----:B------:R-:W-:-:S04]  /*0dc0*/  IMAD.MOV.U32 R12, RZ, RZ, R7 ;  /* 0x000000ffff0c7224 */ /* 0x000fc800078e0007 */
[----:B------:R-:W-:-:S08]  /*0dd0*/  IMAD.WIDE.U32.X R4, R11, R15, R12, P0 ;  /* 0x0000000f0b047225 */ /* 0x000fd000000e040c */
.L_x_10:
[-CC-:B------:R-:W-:Y:S01]  /*0de0*/  SHF.R.U64 R28, R4, R20.reuse, R5.reuse ;  /* 0x00000014041c7219 */ /* 0x180fe20000001205 */
[----:B------:R-:W1:Y:S01]  /*0df0*/  LDC.64 R24, c[0x0][0x8e8] ;  /* 0x00023a00ff187b82 */ /* 0x000e620000000a00 */
[----:B------:R-:W-:Y:S01]  /*0e00*/  SHF.R.U32.HI R3, RZ, R20, R5 ;  /* 0x00000014ff037219 */ /* 0x000fe20000011605 */
[----:B------:R-:W-:Y:S01]  /*0e10*/  ULDC UR4, c[0x0][0x150] ;  /* 0x0000540000047ab9 */ /* 0x000fe20000000800 */
[----:B------:R-:W-:Y:S01]  /*0e20*/  IADD3 R7, P0, RZ, -R28, RZ ;  /* 0x8000001cff077210 */ /* 0x000fe20007f1e0ff */
[----:B------:R-:W-:-:S04]  /*0e30*/  IMAD.MOV.U32 R11, RZ, RZ, -0x1 ;  /* 0xffffffffff0b7424 */ /* 0x000fc800078e00ff */
[----:B------:R-:W2:Y:S01]  /*0e40*/  LDC R12, c[0x0][0x8c0] ;  /* 0x00023000ff0c7b82 */ /* 0x000ea20000000800 */
[----:B------:R-:W-:Y:S02]  /*0e50*/  IMAD.X R3, RZ, RZ, ~R3, P0 ;  /* 0x000000ffff037224 */ /* 0x000fe400000e0e03 */
[----:B------:R-:W-:-:S04]  /*0e60*/  IMAD.WIDE.U32 R4, R7, R22, R16 ;  /* 0x0000001607047225 */ /* 0x000fc800078e0010 */
[----:B------:R-:W-:Y:S01]  /*0e70*/  IMAD R6, R3, R22, RZ ;  /* 0x0000001603067224 */ /* 0x000fe200078e02ff */
[----:B------:R-:W3:Y:S01]  /*0e80*/  LDC R20, c[0x0][0x8b0] ;  /* 0x00022c00ff147b82 */ /* 0x000ee20000000800 */
[----:B------:R-:W-:Y:S02]  /*0e90*/  I2FP.F32.U32 R3, R8 ;  /* 0x0000000800037245 */ /* 0x000fe40000201000 */
[----:B------:R-:W-:-:S03]  /*0ea0*/  IMAD R7, R7, R23, R6 ;  /* 0x0000001707077224 */ /* 0x000fc600078e0206 */
[----:B------:R-:W-:Y:S01]  /*0eb0*/  FMUL R3, R3, UR4 ;  /* 0x0000000403037c20 */ /* 0x000fe20008400000 */
[----:B------:R-:W-:Y:S01]  /*0ec0*/  ULDC UR4, c[0x0][0x154] ;  /* 0x0000550000047ab9 */ /* 0x000fe20000000800 */
[----:B------:R-:W-:Y:S01]  /*0ed0*/  IADD3 R7, R5, R7, RZ ;  /* 0x0000000705077210 */ /* 0x000fe20007ffe0ff */
[----:B------:R-:W4:Y:S01]  /*0ee0*/  LDC R13, c[0x0][0x148] ;  /* 0x00005200ff0d7b82 */ /* 0x000f220000000800 */
[----:B-1----:R-:W-:Y:S02]  /*0ef0*/  ISETP.NE.U32.AND P0, PT, R24, RZ, PT ;  /* 0x000000ff1800720c */ /* 0x002fe40003f05070 */
[----:B------:R-:W1:Y:S02]  /*0f00*/  F2I.U32.TRUNC.NTZ R3, R3 ;  /* 0x0000000300037305 */ /* 0x000e64000020f000 */
[----:B------:R-:W-:Y:S02]  /*0f10*/  ISETP.NE.AND.EX P0, PT, R25, RZ, PT, P0 ;  /* 0x000000ff1900720c */ /* 0x000fe40003f05300 */
[----:B--2---:R-:W-:Y:S01]  /*0f20*/  SHF.R.U64 R14, R4, R12, R7 ;  /* 0x0000000c040e7219 */ /* 0x004fe20000001207 */
[----:B------:R-:W2:Y:S01]  /*0f30*/  LDC R5, c[0x0][0x144] ;  /* 0x00005100ff057b82 */ /* 0x000ea20000000800 */
[----:B------:R-:W-:-:S02]  /*0f40*/  I2FP.F32.U32 R4, R10 ;  /* 0x0000000a00047245 */ /* 0x000fc40000201000 */
[----:B------:R-:W-:-:S03]  /*0f50*/  SHF.R.U32.HI R7, RZ, R12, R7 ;  /* 0x0000000cff077219 */ /* 0x000fc60000011607 */
[----:B------:R-:W-:Y:S01]  /*0f60*/  FMUL R4, R4, UR4 ;  /* 0x0000000404047c20 */ /* 0x000fe20008400000 */
[-CC-:B---3--:R-:W-:Y:S01]  /*0f70*/  SHF.R.U64 R27, R14, R20.reuse, R7.reuse ;  /* 0x000000140e1b7219 */ /* 0x188fe20000001207 */
[----:B------:R-:W3:Y:S01]  /*0f80*/  LDC R21, c[0x0][0x8a8] ;  /* 0x00022a00ff157b82 */ /* 0x000ee20000000800 */
[----:B------:R-:W-:Y:S01]  /*0f90*/  SHF.R.U32.HI R6, RZ, R20, R7 ;  /* 0x00000014ff067219 */ /* 0x000fe20000011607 */
[----:B------:R-:W-:Y:S01]  /*0fa0*/  ULDC UR4, c[0x0][0x900] ;  /* 0x0002400000047ab9 */ /* 0x000fe20000000800 */
[----:B-1----:R-:W-:Y:S01]  /*0fb0*/  IMAD.MOV R3, RZ, RZ, -R3 ;  /* 0x000000ffff037224 */ /* 0x002fe200078e0a03 */
[----:B------:R-:W-:Y:S01]  /*0fc0*/  SHF.L.U32 R11, R11, UR4, RZ ;  /* 0x000000040b0b7c19 */ /* 0x000fe200080006ff */
[----:B------:R1:W2:Y:S01]  /*0fd0*/  F2I.U32.TRUNC.NTZ R12, R4 ;  /* 0x00000004000c7305 */ /* 0x0002a2000020f000 */
[--C-:B------:R-:W-:Y:S02]  /*0fe0*/  SHF.R.U64 R20, R27, UR4, R6.reuse ;  /* 0x000000041b147c19 */ /* 0x100fe40008001206 */
[----:B------:R-:W3:Y:S01]  /*0ff0*/  LDC R22, c[0x0][0x8f0] ;  /* 0x00023c00ff167b82 */ /* 0x000ee20000000800 */
[----:B------:R-:W-:-:S02]  /*1000*/  SHF.R.U32.HI R6, RZ, UR4, R6 ;  /* 0x00000004ff067c19 */ /* 0x000fc40008011606 */
[----:B-1----:R-:W-:-:S05]  /*1010*/  IMAD.MOV.U32 R4, RZ, RZ, R20 ;  /* 0x000000ffff047224 */ /* 0x002fca00078e0014 */
[----:B------:R-:W1:Y:S01]  /*1020*/  LDC R26, c[0x0][0x8e0] ;  /* 0x00023800ff1a7b82 */ /* 0x000e620000000800 */
[----:B--2---:R-:W-:Y:S02]  /*1030*/  IMAD R3, R5, R3, R8 ;  /* 0x0000000305037224 */ /* 0x004fe400078e0208 */
[----:B------:R-:W-:-:S05]  /*1040*/  IMAD.MOV.U32 R5, RZ, RZ, R6 ;  /* 0x000000ffff057224 */ /* 0x000fca00078e0006 */
[----:B------:R-:W2:Y:S01]  /*1050*/  LDC R23, c[0x0][0x8b8] ;  /* 0x00022e00ff177b82 */ /* 0x000ea20000000800 */
[----:B----4-:R-:W-:Y:S05]  /*1060*/  @!P0 BRA `(.L_x_11) ;  /* 0x0000000000288947 */ /* 0x010fea0003800000 */
[----:B------:R-:W4:Y:S02]  /*1070*/  LDC R9, c[0x0][0x8f4] ;  /* 0x00023d00ff097b82 */ /* 0x000f240000000800 */
[----:B----4-:R-:W-:-:S05]  /*1080*/  IADD3 R9, P0, R20, R9, RZ ;  /* 0x0000000914097210 */ /* 0x010fca0007f1e0ff */
[----:B------:R-:W-:-:S04]  /*1090*/  IMAD.X R15, RZ, RZ, R6, P0 ;  /* 0x000000ffff0f7224 */ /* 0x000fc800000e0606 */
[----:B------:R-:W-:-:S04]  /*10a0*/  IMAD.WIDE.U32 R4, R15, R24, RZ ;  /* 0x000000180f047225 */ /* 0x000fc800078e00ff */
[----:B------:R-:W-:-:S04]  /*10b0*/  IMAD.WIDE.U32 R6, P0, R9, R25, R4 ;  /* 0x0000001909067225 */ /* 0x000fc80007800004 */
[----:B------:R-:W-:Y:S01]  /*10c0*/  IMAD.WIDE.U32 R4, R9, R24, RZ ;  /* 0x0000001809047225 */ /* 0x000fe200078e00ff */
[----:B------:R-:W-:-:S03]  /*10d0*/  IADD3.X R9, RZ, RZ, RZ, P0, !PT ;  /* 0x000000ffff097210 */ /* 0x000fc600007fe4ff */
[----:B------:R-:W-:Y:S01]  /*10e0*/  IMAD.MOV.U32 R8, RZ, RZ, R7 ;  /* 0x000000ffff087224 */ /* 0x000fe200078e0007 */
[----:B------:R-:W-:-:S05]  /*10f0*/  IADD3 RZ, P0, R5, R6, RZ ;  /* 0x0000000605ff7210 */ /* 0x000fca0007f1e0ff */
[----:B------:R-:W-:-:S08]  /*1100*/  IMAD.WIDE.U32.X R4, R15, R25, R8, P0 ;  /* 0x000000190f047225 */ /* 0x000fd000000e0408 */
.L_x_11:
[----:B------:R-:W-:Y:S01]  /*1110*/  LOP3.LUT R11, RZ, R11, RZ, 0x33, !PT ;  /* 0x0000000bff0b7212 */ /* 0x000fe200078e33ff */
[----:B------:R-:W-:Y:S01]  /*1120*/  USHF.L.U32 UR4, UR37, UR4, URZ ;  /* 0x0000000425047299 */ /* 0x000fe2000800063f */
[----:B---3--:R-:W-:Y:S01]  /*1130*/  SHF.R.U64 R4, R4, R22, R5 ;  /* 0x0000001604047219 */ /* 0x008fe20000001205 */
[----:B------:R-:W-:Y:S01]  /*1140*/  VIADD R5, R21, 0xffffffff ;  /* 0xffffffff15057836 */ /* 0x000fe20000000000 */
[----:B------:R-:W-:Y:S01]  /*1150*/  LOP3.LUT R11, R27, R11, RZ, 0xc0, !PT ;  /* 0x0000000b1b0b7212 */ /* 0x000fe200078ec0ff */
[----:B------:R-:W-:Y:S01]  /*1160*/  IMAD.MOV R12, RZ, RZ, -R12 ;  /* 0x000000ffff0c7224 */ /* 0x000fe200078e0a0c */
[----:B------:R-:W-:Y:S01]  /*1170*/  R2UR UR47, R28 ;  /* 0x000000001c2f72ca */ /* 0x000fe200000e0000 */
[----:B------:R-:W-:Y:S01]  /*1180*/  IMAD.MOV R7, RZ, RZ, -R4 ;  /* 0x000000ffff077224 */ /* 0x000fe200078e0a04 */
[----:B------:R-:W-:Y:S01]  /*1190*/  LOP3.LUT R5, R14, R5, RZ, 0xc0, !PT ;  /* 0x000000050e057212 */ /* 0x000fe200078ec0ff */
[----:B------:R-:W-:Y:S02]  /*11a0*/  IMAD R6, R4, UR4, R11 ;  /* 0x0000000404067c24 */ /* 0x000fe4000f8e020b */
[----:B------:R-:W-:-:S02]  /*11b0*/  @P6 IMAD R3, R13, R12, R10 ;  /* 0x0000000c0d036224 */ /* 0x000fc400078e020a */
[----:B-1----:R-:W-:Y:S02]  /*11c0*/  IMAD R4, R7, R26, R20 ;  /* 0x0000001a07047224 */ /* 0x002fe400078e0214 */
[----:B--2---:R-:W-:Y:S02]  /*11d0*/  IMAD R3, R6, R23, R3 ;  /* 0x0000001706037224 */ /* 0x004fe400078e0203 */
[----:B------:R-:W-:Y:S02]  /*11e0*/  IMAD R4, R4, R21, R5 ;  /* 0x0000001504047224 */ /* 0x000fe400078e0205 */
[----:B------:R-:W-:-:S03]  /*11f0*/  IMAD.MOV.U32 R5, RZ, RZ, 0x1 ;  /* 0x00000001ff057424 */ /* 0x000fc600078e00ff */
[----:B------:R-:W-:Y:S02]  /*1200*/  SEL R22, R4, R3, !P6 ;  /* 0x0000000304167207 */ /* 0x000fe40007000000 */
[----:B------:R-:W-:Y:S02]  /*1210*/  SEL R23, R3, R4, !P6 ;  /* 0x0000000403177207 */ /* 0x000fe40007000000 */
[----:B------:R-:W-:-:S07]  /*1220*/  PRMT R3, R5, 0x7610, R3 ;  /* 0x0000761005037816 */ /* 0x000fce0000000003 */
.L_x_9:
[----:B------:R-:W-:-:S08]  /*1230*/  NOP ;  /* 0x0000000000007918 */ /* 0x000fd00000000000 */
[----:B------:R-:W1:Y:S02]  /*1240*/  USETMAXREG.TRY_ALLOC.CTAPOOL UP0, 0xe8 ;  /* 0x000000e8000079c8 */ /* 0x000e640008000600 */
[----:B-1----:R-:W-:-:S13]  /*1250*/  PLOP3.LUT P0, PT, PT, PT, UP0, 0x80, 0x0 ;  /* 0x000000000000781c */ /* 0x002fda0003f0f008 */
[----:B------:R-:W-:Y:S05]  /*1260*/  @!P0 BRA `(.L_x_9) ;  /* 0xfffffffc00f08947 */ /* 0x000fea000383ffff */
[----:B------:R-:W-:Y:S02]  /*1270*/  ULDC.64 UR4, c[0x0][0x590] ;  /* 0x0001640000047ab9 */ /* 0x000fe40000000a00 */
[----:B------:R-:W-:-:S04]  /*1280*/  ISETP.NE.U32.AND P0, PT, RZ, UR4, PT ;  /* 0x00000004ff007c0c */ /* 0x000fc8000bf05070 */
[----:B------:R-:W-:-:S13]  /*1290*/  ISETP.NE.AND.EX P0, PT, RZ, UR5, PT, P0 ;  /* 0x00000005ff007c0c */ /* 0x000fda000bf05300 */
[----:B------:R-:W-:Y:S05]  /*12a0*/  @P0 BRA `(.L_x_12) ;  /* 0x00000000002c0947 */ /* 0x000fea0003800000 */
[----:B------:R-:W-:Y:S02]  /*12b0*/  ULDC.64 UR4, c[0x0][0x588] ;  /* 0x0001620000047ab9 */ /* 0x000fe40000000a00 */
[----:B------:R-:W-:-:S04]  /*12c0*/  ISETP.NE.U32.AND P0, PT, RZ, UR4, PT ;  /* 0x00000004ff007c0c */ /* 0x000fc8000bf05070 */
[----:B------:R-:W-:-:S13]  /*12d0*/  ISETP.NE.AND.EX P0, PT, RZ, UR5, PT, P0 ;  /* 0x00000005ff007c0c */ /* 0x000fda000bf05300 */
[----:B------:R-:W-:Y:S05]  /*12e0*/  @!P0 BRA `(.L_x_13) ;  /* 0x0000000000108947 */ /* 0x000fea0003800000 */
[----:B------:R-:W1:Y:S02]  /*12f0*/  LDC.64 R4, c[0x0][0x588] ;  /* 0x00016200ff047b82 */ /* 0x000e640000000a00 */
[----:B-1----:R1:W5:Y:S01]  /*1300*/  LDG.E R89, desc[UR42][R4.64] ;  /* 0x0000002a04597981 */ /* 0x002362000c1e1900 */
[----:B------:R-:W-:Y:S01]  /*1310*/  MOV R88, 0x1 ;  /* 0x0000000100587802 */ /* 0x000fe20000000f00 */
[----:B------:R-:W-:Y:S06]  /*1320*/  BRA `(.L_x_12) ;  /* 0x00000000000c7947 */ /* 0x000fec0003800000 */
.L_x_13:
[----:B------:R-:W-:Y:S01]  /*1330*/  ULDC UR4, c[0x0][0x580] ;  /* 0x0001600000047ab9 */ /* 0x000fe20000000800 */
[----:B------:R-:W-:Y:S02]  /*1340*/  IMAD.MOV.U32 R88, RZ, RZ, 0x1 ;  /* 0x00000001ff587424 */ /* 0x000fe400078e00ff */
[----:B------:R-:W-:-:S07]  /*1350*/  IMAD.U32 R89, RZ, RZ, UR4 ;  /* 0x00000004ff597e24 */ /* 0x000fce000f8e00ff */
.L_x_12:
        /* <DEDUP_REMOVED lines=8> */
[----:B-1----:R-:W1:Y:S02]  /*13e0*/  LDC.64 R4, c[0x0][0x5a8] ;  /* 0x00016a00ff047b82 */ /* 0x002e640000000a00 */
[----:B-1----:R2:W5:Y:S01]  /*13f0*/  LDG.E R91, desc[UR42][R4.64] ;  /* 0x0000002a045b7981 */ /* 0x002562000c1e1900 */
[----:B------:R-:W-:Y:S05]  /*1400*/  BRA `(.L_x_14) ;  /* 0x0000000000087947 */ /* 0x000fea0003800000 */
.L_x_15:
[----:B------:R-:W-:Y:S02]  /*1410*/  ULDC UR4, c[0x0][0x5a0] ;  /* 0x0001680000047ab9 */ /* 0x000fe40000000800 */
[----:B------:R-:W-:-:S07]  /*1420*/  IMAD.U32 R91, RZ, RZ, UR4 ;  /* 0x00000004ff5b7e24 */ /* 0x000fce000f8e00ff */
.L_x_14:
[----:B------:R-:W-:-:S13]  /*1430*/  LOP3.LUT P0, RZ, R3, 0xff, RZ, 0xc0, !PT ;  /* 0x000000ff03ff7812 */ /* 0x000fda000780c0ff */
[----:B------:R-:W-:Y:S05]  /*1440*/  @!P0 EXIT ;  /* 0x000000000000894d */ /* 0x000fea0003800000 */
[----:B------:R-:W-:Y:S01]  /*1450*/  ULDC UR4, c[0x0][0x28c] ;  /* 0x0000a30000047ab9 */ /* 0x000fe20000000800 */
[----:B------:R-:W-:Y:S01]  /*1460*/  LOP3.LUT R90, R0, 0x1, RZ, 0xfc, !PT ;  /* 0x00000001005a7812 */ /* 0x000fe200078efcff */
[----:B------:R-:W-:Y:S01]  /*1470*/  UIADD3 UR4, UR4, 0x3f, URZ ;  /* 0x0000003f04047890 */ /* 0x000fe2000fffe03f */
[----:B------:R-:W-:Y:S01]  /*1480*/  LOP3.LUT R162, R19, 0x1, RZ, 0xfc, !PT ;  /* 0x0000000113a27812 */ /* 0x000fe200078efcff */
[----:B-----5:R-:W-:Y:S01]  /*1490*/  IMAD.MOV.U32 R92, RZ, RZ, R89 ;  /* 0x000000ffff5c7224 */ /* 0x020fe200078e0059 */
[C---:B------:R-:W-:Y:S01]  /*14a0*/  PRMT R93, R88.reuse, 0x7610, R93 ;  /* 0x00007610585d7816 */ /* 0x040fe2000000005d */
[----:B------:R-:W-:Y:S01]  /*14b0*/  USHF.R.S32.HI UR5, URZ, 0x1f, UR4 ;  /* 0x0000001f3f057899 */ /* 0x000fe20008011404 */
[----:B------:R-:W-:Y:S01]  /*14c0*/  PRMT R94, R88, 0x7610, R94 ;  /* 0x00007610585e7816 */ /* 0x000fe2000000005e */
[----:B------:R-:W-:Y:S01]  /*14d0*/  IMAD.MOV.U32 R95, RZ, RZ, RZ ;  /* 0x000000ffff5f7224 */ /* 0x000fe200078e00ff */
[----:B------:R-:W-:Y:S01]  /*14e0*/  MOV R145, R89 ;  /* 0x0000005900917202 */ /* 0x000fe20000000f00 */
[----:B------:R-:W-:Y:S01]  /*14f0*/  ULEA.HI UR5, UR5, UR4, URZ, 0x6 ;  /* 0x0000000405057291 */ /* 0x000fe2000f8f303f */
[----:B------:R-:W-:Y:S01]  /*1500*/  IMAD.MOV.U32 R96, RZ, RZ, RZ ;  /* 0x000000ffff607224 */ /* 0x000fe200078e00ff */
[----:B------:R-:W-:Y:S01]  /*1510*/  ULDC.64 UR48, c[0x0][0x198] ;  /* 0x0000660000307ab9 */ /* 0x000fe20000000a00 */
[----:B------:R-:W-:Y:S01]  /*1520*/  UMOV UR39, URZ ;  /* 0x0000003f00277c82 */ /* 0x000fe20008000000 */
[----:B------:R-:W-:Y:S01]  /*1530*/  USHF.R.S32.HI UR50, URZ, 0x6, UR5 ;  /* 0x000000063f327899 */ /* 0x000fe20008011405 */
[----:B------:R-:W-:-:S11]  /*1540*/  UMOV UR4, URZ ;  /* 0x0000003f00047c82 */ /* 0x000fd60008000000 */
.L_x_95:
[----:B------:R-:W-:Y:S01]  /*1550*/  LOP3.LUT R0, R18, 0x80, RZ, 0xc0, !PT ;  /* 0x0000008012007812 */ /* 0x000fe200078ec0ff */
[----:B------:R-:W3:Y:S01]  /*1560*/  S2UR UR9, SR_CgaCtaId ;  /* 0x00000000000979c3 */ /* 0x000ee20000008800 */
[----:B------:R-:W-:Y:S01]  /*1570*/  UMOV UR51, 0x400 ;  /* 0x0000040000337882 */ /* 0x000fe20000000000 */
[----:B------:R-:W-:Y:S01]  /*1580*/  UMOV UR6, URZ ;  /* 0x0000003f00067c82 */ /* 0x000fe20008000000 */
[----:B------:R-:W-:Y:S01]  /*1590*/  SHF.R.U32.HI R0, RZ, 0x7, R0 ;  /* 0x00000007ff007819 */ /* 0x000fe20000011600 */
[----:B------:R-:W-:Y:S01]  /*15a0*/  UMOV UR5, URZ ;  /* 0x0000003f00057c82 */ /* 0x000fe20008000000 */
[----:B------:R-:W-:Y:S01]  /*15b0*/  UMOV UR13, UR4 ;  /* 0x00000004000d7c82 */ /* 0x000fe20008000000 */
[----:B------:R-:W-:Y:S01]  /*15c0*/  CS2R R98, SRZ ;  /* 0x0000000000627805 */ /* 0x000fe2000001ff00 */
[----:B------:R-:W-:Y:S01]  /*15d0*/  IMAD.MOV.U32 R97, RZ, RZ, RZ ;  /* 0x000000ffff617224 */ /* 0x000fe200078e00ff */
[----:B------:R-:W4:Y:S01]  /*15e0*/  LDC R3, c[0x0][0x28c] ;  /* 0x0000a300ff037b82 */ /* 0x000f220000000800 */
[----:B------:R-:W5:Y:S01]  /*15f0*/  SHFL.IDX PT, R0, R0, RZ, 0x1f ;  /* 0x00001fff00007589 */ /* 0x000f6200000e0000 */
[----:B------:R-:W-:-:S02]  /*1600*/  CS2R R100, SRZ ;  /* 0x0000000000647805 */ /* 0x000fc4000001ff00 */
[----:B------:R-:W-:Y:S02]  /*1610*/  CS2R R102, SRZ ;  /* 0x0000000000667805 */ /* 0x000fe4000001ff00 */
[----:B------:R-:W-:Y:S02]  /*1620*/  CS2R R104, SRZ ;  /* 0x0000000000687805 */ /* 0x000fe4000001ff00 */
[----:B------:R-:W-:Y:S02]  /*1630*/  CS2R R106, SRZ ;  /* 0x00000000006a7805 */ /* 0x000fe4000001ff00 */
[----:B------:R-:W-:Y:S02]  /*1640*/  CS2R R108, SRZ ;  /* 0x00000000006c7805 */ /* 0x000fe4000001ff00 */
[----:B------:R-:W-:Y:S02]  /*1650*/  CS2R R110, SRZ ;  /* 0x00000000006e7805 */ /* 0x000fe4000001ff00 */
[----:B------:R-:W-:-:S02]  /*1660*/  CS2R R112, SRZ ;  /* 0x0000000000707805 */ /* 0x000fc4000001ff00 */
[----:B------:R-:W-:Y:S02]  /*1670*/  CS2R R114, SRZ ;  /* 0x0000000000727805 */ /* 0x000fe4000001ff00 */
[----:B------:R-:W-:Y:S02]  /*1680*/  CS2R R116, SRZ ;  /* 0x0000000000747805 */ /* 0x000fe4000001ff00 */
[----:B------:R-:W-:Y:S02]  /*1690*/  CS2R R118, SRZ ;  /* 0x0000000000767805 */ /* 0x000fe4000001ff00 */
[----:B------:R-:W-:Y:S02]  /*16a0*/  CS2R R120, SRZ ;  /* 0x0000000000787805 */ /* 0x000fe4000001ff00 */
[----:B------:R-:W-:Y:S02]  /*16b0*/  CS2R R122, SRZ ;  /* 0x00000000007a7805 */ /* 0x000fe4000001ff00 */
[----:B------:R-:W-:-:S02]  /*16c0*/  CS2R R124, SRZ ;  /* 0x00000000007c7805 */ /* 0x000fc4000001ff00 */
[----:B------:R-:W-:Y:S01]  /*16d0*/  CS2R R126, SRZ ;  /* 0x00000000007e7805 */ /* 0x000fe2000001ff00 */
[----:B---3--:R-:W-:Y:S01]  /*16e0*/  ULEA UR51, UR9, UR51, 0x18 ;  /* 0x0000003309337291 */ /* 0x008fe2000f8ec03f */
[----:B------:R-:W-:Y:S02]  /*16f0*/  CS2R R128, SRZ ;  /* 0x0000000000807805 */ /* 0x000fe4000001ff00 */
[----:B------:R-:W-:Y:S02]  /*1700*/  CS2R R130, SRZ ;  /* 0x0000000000827805 */ /* 0x000fe4000001ff00 */
[----:B------:R-:W-:Y:S02]  /*1710*/  CS2R R132, SRZ ;  /* 0x0000000000847805 */ /* 0x000fe4000001ff00 */
[----:B------:R-:W-:Y:S02]  /*1720*/  CS2R R134, SRZ ;  /* 0x0000000000867805 */ /* 0x000fe4000001ff00 */
[----:B------:R-:W-:-:S02]  /*1730*/  CS2R R136, SRZ ;  /* 0x0000000000887805 */ /* 0x000fc4000001ff00 */
[----:B------:R-:W-:Y:S02]  /*1740*/  CS2R R138, SRZ ;  /* 0x00000000008a7805 */ /* 0x000fe4000001ff00 */
[----:B------:R-:W-:Y:S02]  /*1750*/  CS2R R140, SRZ ;  /* 0x00000000008c7805 */ /* 0x000fe4000001ff00 */
[----:B----4-:R-:W-:Y:S02]  /*1760*/  ISETP.GE.AND P0, PT, R3, 0x1, PT ;  /* 0x000000010300780c */ /* 0x010fe40003f06270 */
[----:B------:R-:W-:Y:S02]  /*1770*/  CS2R R142, SRZ ;  /* 0x00000000008e7805 */ /* 0x000fe4000001ff00 */
[----:B-----5:R-:W-:Y:S01]  /*1780*/  R2UR UR7, R0 ;  /* 0x00000000000772ca */ /* 0x020fe200000e0000 */
[----:B------:R-:W-:Y:S01]  /*1790*/  IMAD.MOV.U32 R144, RZ, RZ, RZ ;  /* 0x000000ffff907224 */ /* 0x000fe200078e00ff */
        /* <DEDUP_REMOVED lines=8> */
[----:B-12---:R-:W-:Y:S02]  /*1820*/  MOV R5, UR39 ;  /* 0x0000002700057c02 */ /* 0x006fe40008000f00 */
[----:B------:R-:W-:Y:S02]  /*1830*/  CS2R R24, SRZ ;  /* 0x0000000000187805 */ /* 0x000fe4000001ff00 */
[----:B------:R-:W-:Y:S01]  /*1840*/  CS2R R26, SRZ ;  /* 0x00000000001a7805 */ /* 0x000fe2000001ff00 */
[----:B------:R-:W-:Y:S01]  /*1850*/  ULEA.HI UR8, UR7, UR7, URZ, 0x1 ;  /* 0x0000000707087291 */ /* 0x000fe2000f8f083f */
[----:B------:R-:W-:Y:S02]  /*1860*/  CS2R R28, SRZ ;  /* 0x00000000001c7805 */ /* 0x000fe4000001ff00 */
[----:B------:R-:W-:-:S02]  /*1870*/  CS2R R30, SRZ ;  /* 0x00000000001e7805 */ /* 0x000fc4000001ff00 */
[----:B------:R-:W-:Y:S01]  /*1880*/  CS2R R32, SRZ ;  /* 0x0000000000207805 */ /* 0x000fe2000001ff00 */
[----:B------:R-:W-:Y:S01]  /*1890*/  ULOP3.LUT UR8, UR8, 0xffffe, URZ, 0xc0, !UPT ;  /* 0x000ffffe08087892 */ /* 0x000fe2000f8ec03f */
[----:B------:R-:W-:Y:S02]  /*18a0*/  CS2R R34, SRZ ;  /* 0x0000000000227805 */ /* 0x000fe4000001ff00 */
[----:B------:R-:W-:Y:S02]  /*18b0*/  CS2R R36, SRZ ;  /* 0x0000000000247805 */ /* 0x000fe4000001ff00 */
[----:B------:R-:W-:Y:S01]  /*18c0*/  CS2R R38, SRZ ;  /* 0x0000000000267805 */ /* 0x000fe2000001ff00 */
[----:B------:R-:W-:Y:S01]  /*18d0*/  UIADD3 UR8, UR7, -UR8, URZ ;  /* 0x8000000807087290 */ /* 0x000fe2000fffe03f */
[----:B------:R-:W-:Y:S02]  /*18e0*/  CS2R R40, SRZ ;  /* 0x0000000000287805 */ /* 0x000fe4000001ff00 */
[----:B------:R-:W-:Y:S01]  /*18f0*/  CS2R R42, SRZ ;  /* 0x00000000002a7805 */ /* 0x000fe2000001ff00 */
[----:B------:R-:W-:Y:S01]  /*1900*/  UMOV UR7, URZ ;  /* 0x0000003f00077c82 */ /* 0x000fe20008000000 */
[----:B------:R-:W-:Y:S01]  /*1910*/  ULEA UR8, UR8, UR51, 0xc ;  /* 0x0000003308087291 */ /* 0x000fe2000f8e603f */
[----:B------:R-:W-:-:S02]  /*1920*/  CS2R R44, SRZ ;  /* 0x00000000002c7805 */ /* 0x000fc4000001ff00 */
[----:B------:R-:W-:Y:S02]  /*1930*/  CS2R R46, SRZ ;  /* 0x00000000002e7805 */ /* 0x000fe4000001ff00 */
[----:B------:R-:W-:Y:S01]  /*1940*/  CS2R R48, SRZ ;  /* 0x0000000000307805 */ /* 0x000fe2000001ff00 */
[----:B------:R-:W-:Y:S01]  /*1950*/  UIADD3 UR8, UR8, 0x6300, URZ ;  /* 0x0000630008087890 */ /* 0x000fe2000fffe03f */
[----:B------:R-:W-:Y:S02]  /*1960*/  CS2R R50, SRZ ;  /* 0x0000000000327805 */ /* 0x000fe4000001ff00 */
[----:B------:R-:W-:Y:S02]  /*1970*/  CS2R R52, SRZ ;  /* 0x0000000000347805 */ /* 0x000fe4000001ff00 */
[----:B------:R-:W-:Y:S01]  /*1980*/  CS2R R54, SRZ ;  /* 0x0000000000367805 */ /* 0x000fe2000001ff00 */
[----:B------:R-:W-:Y:S01]  /*1990*/  USHF.R.U32.HI UR8, URZ, 0x4, UR8 ;  /* 0x000000043f087899 */ /* 0x000fe20008011608 */
[----:B------:R-:W-:-:S02]  /*19a0*/  CS2R R56, SRZ ;  /* 0x0000000000387805 */ /* 0x000fc4000001ff00 */
[----:B------:R-:W-:Y:S02]  /*19b0*/  CS2R R58, SRZ ;  /* 0x00000000003a7805 */ /* 0x000fe4000001ff00 */
[----:B------:R-:W-:Y:S01]  /*19c0*/  CS2R R60, SRZ ;  /* 0x00000000003c7805 */ /* 0x000fe2000001ff00 */
[----:B------:R-:W-:Y:S01]  /*19d0*/  ULOP3.LUT UR12, UR8, 0x3fff, URZ, 0xc0, !UPT ;  /* 0x00003fff080c7892 */ /* 0x000fe2000f8ec03f */
        /* <DEDUP_REMOVED lines=12> */
[----:B------:R-:W-:Y:S01]  /*1aa0*/  CS2R R86, SRZ ;  /* 0x0000000000567805 */ /* 0x000fe2000001ff00 */
[----:B------:R-:W-:Y:S06]  /*1ab0*/  @!P0 BRA `(.L_x_16) ;  /* 0x0000000800388947 */ /* 0x000fec0003800000 */
[----:B------:R-:W-:-:S13]  /*1ac0*/  ISETP.NE.AND P1, PT, R162, 0x3, PT ;  /* 0x00000003a200780c */ /* 0x000fda0003f25270 */
[----:B------:R-:W-:Y:S05]  /*1ad0*/  @!P1 BRA `(.L_x_17) ;  /* 0x0000000000049947 */ /* 0x000fea0003800000 */
[----:B------:R-:W-:Y:S01]  /*1ae0*/  BPT.TRAP 0x1 ;  /* 0x000000040000795c */ /* 0x000fe20000300000 */
.L_x_17:
[----:B------:R-:W-:Y:S01]  /*1af0*/  ULEA UR5, UR4, UR51, 0x3 ;  /* 0x0000003304057291 */ /* 0x000fe2000f8e183f */
[----:B------:R-:W-:-:S05]  /*1b00*/  IMAD.U32 R0, RZ, RZ, UR39 ;  /* 0x00000027ff007e24 */ /* 0x000fca000f8e00ff */
[----:B------:R-:W-:-:S04]  /*1b10*/  SHF.L.U32 R0, R0, 0x1f, RZ ;  /* 0x0000001f00007819 */ /* 0x000fc800000006ff */
[----:B------:R1:W2:Y:S01]  /*1b20*/  SYNCS.PHASECHK.TRANS64.TRYWAIT P0, [UR5], R0 ;  /* 0x00000000ff0075a7 */ /* 0x0002a20008000145 */
[----:B------:R-:W-:Y:S05]  /*1b30*/  @!P1 BRA `(.L_x_18) ;  /* 0x0000000000049947 */ /* 0x000fea0003800000 */
[----:B------:R-:W-:Y:S01]  /*1b40*/  BPT.TRAP 0x1 ;  /* 0x000000040000795c */ /* 0x000fe20000300000 */
.L_x_18:
[----:B--2---:R-:W-:Y:S05]  /*1b50*/  @P0 BRA `(.L_x_19) ;  /* 0x0000000000080947 */ /* 0x004fea0003800000 */
[----:B------:R-:W2:Y:S02]  /*1b60*/  SYNCS.PHASECHK.TRANS64.TRYWAIT P0, [UR5], R0 ;  /* 0x00000000ff0075a7 */ /* 0x000ea40008000145 */
[----:B--2---:R-:W-:Y:S05]  /*1b70*/  @!P0 BRA `(.L_x_20) ;  /* 0x00000078009c8947 */ /* 0x004fea0003800000 */
.L_x_19:
[----:B------:R-:W-:Y:S01]  /*1b80*/  UIADD3 UR5, UR51, 0x1e300, URZ ;  /* 0x0001e30033057890 */ /* 0x000fe2000fffe03f */
[----:B------:R-:W-:Y:S01]  /*1b90*/  WARPGROUP.ARRIVE ;  /* 0x00000000000079c5 */ /* 0x000fe20000000000 */
[----:B------:R-:W-:Y:S01]  /*1ba0*/  ULOP3.LUT UR8, UR12, 0x10000, URZ, 0xfc, !UPT ;  /* 0x000100000c087892 */ /* 0x000fe2000f8efc3f */
[----:B------:R-:W-:Y:S01]  /*1bb0*/  CS2R R98, SRZ ;  /* 0x0000000000627805 */ /* 0x000fe2000001ff00 */
[----:B------:R-:W-:Y:S01]  /*1bc0*/  USHF.R.U32.HI UR5, URZ, 0x4, UR5 ;  /* 0x000000043f057899 */ /* 0x000fe20008011605 */
[----:B------:R-:W-:Y:S01]  /*1bd0*/  IMAD.MOV.U32 R97, RZ, RZ, RZ ;  /* 0x000000ffff617224 */ /* 0x000fe200078e00ff */
[----:B------:R-:W-:Y:S01]  /*1be0*/  ULEA UR8, UR4, UR8, 0x9 ;  /* 0x0000000804087291 */ /* 0x000fe2000f8e483f */
[----:B------:R-:W-:Y:S01]  /*1bf0*/  CS2R R100, SRZ ;  /* 0x0000000000647805 */ /* 0x000fe2000001ff00 */
[----:B------:R-:W-:Y:S01]  /*1c00*/  ULOP3.LUT UR5, UR5, 0x3fff, URZ, 0xc0, !UPT ;  /* 0x00003fff05057892 */ /* 0x000fe2000f8ec03f */
[----:B------:R-:W-:Y:S01]  /*1c10*/  CS2R R102, SRZ ;  /* 0x0000000000667805 */ /* 0x000fe2000001ff00 */
[----:B------:R-:W-:Y:S01]  /*1c20*/  UMOV UR9, 0x80000020 ;  /* 0x8000002000097882 */ /* 0x000fe20000000000 */
[----:B------:R-:W-:Y:S01]  /*1c30*/  UMOV UR11, 0x80000020 ;  /* 0x80000020000b7882 */ /* 0x000fe20000000000 */
[----:B------:R-:W-:Y:S01]  /*1c40*/  ULOP3.LUT UR5, UR5, 0x10000, URZ, 0xfc, !UPT ;  /* 0x0001000005057892 */ /* 0x000fe2000f8efc3f */
[----:B------:R-:W-:Y:S01]  /*1c50*/  CS2R R104, SRZ ;  /* 0x0000000000687805 */ /* 0x000fe2000001ff00 */
[----:B------:R-:W-:Y:S01]  /*1c60*/  ULDC UR6, c[0x0][0x50c] ;  /* 0x0001430000067ab9 */ /* 0x000fe20000000800 */
[----:B------:R-:W-:Y:S01]  /*1c70*/  CS2R R106, SRZ ;  /* 0x00000000006a7805 */ /* 0x000fe2000001ff00 */
[----:B------:R-:W-:Y:S01]  /*1c80*/  ULEA UR10, UR4, UR5, 0x9 ;  /* 0x00000005040a7291 */ /* 0x000fe2000f8e483f */
[----:B------:R-:W-:Y:S01]  /*1c90*/  CS2R R108, SRZ ;  /* 0x00000000006c7805 */ /* 0x000fe2000001ff00 */
[----:B------:R-:W-:Y:S01]  /*1ca0*/  UISETP.NE.AND UP0, UPT, UR6, 0x2, UPT ;  /* 0x000000020600788c */ /* 0x000fe2000bf05270 */
[----:B------:R-:W-:Y:S01]  /*1cb0*/  CS2R R110, SRZ ;  /* 0x00000000006e7805 */ /* 0x000fe2000001ff00 */
[----:B------:R-:W-:Y:S01]  /*1cc0*/  UMOV UR5, 0x2 ;  /* 0x0000000200057882 */ /* 0x000fe20000000000 */
[----:B------:R-:W-:Y:S01]  /*1cd0*/  CS2R R112, SRZ ;  /* 0x0000000000707805 */ /* 0x000fe2000001ff00 */
[----:B------:R-:W-:Y:S01]  /*1ce0*/  USEL UR6, URZ, 0x1, UP0 ;  /* 0x000000013f067887 */ /* 0x000fe20008000000 */
[----:B------:R-:W-:-:S02]  /*1cf0*/  CS2R R114, SRZ ;  /* 0x0000000000727805 */ /* 0x000fc4000001ff00 */
[----:B------:R-:W-:Y:S01]  /*1d00*/  CS2R R116, SRZ ;  /* 0x0000000000747805 */ /* 0x000fe2000001ff00 */
[----:B------:R-:W-:Y:S01]  /*1d10*/  QGMMA.64x128x32.F32.E4M3.E4M3 R24, gdesc[UR8], RZ, !UPT, gsb0 ;  /* 0x01e00000081879f3 */ /* 0x000fe2000c0008ff */
[----:B------:R-:W-:Y:S01]  /*1d20*/  UIADD3 UR8, UR8, 0x2, URZ ;  /* 0x0000000208087890 */ /* 0x000fe2000fffe03f */
[----:B------:R-:W-:Y:S01]  /*1d30*/  CS2R R118, SRZ ;  /* 0x0000000000767805 */ /* 0x000fe2000001ff00 */
[----:B------:R-:W-:Y:S01]  /*1d40*/  UIADD3 UR10, UR10, 0x2, URZ ;  /* 0x000000020a0a7890 */ /* 0x000fe2000fffe03f */
[----:B------:R-:W-:Y:S01]  /*1d50*/  ISETP.NE.AND P0, PT, RZ, UR6, PT ;  /* 0x00000006ff007c0c */ /* 0x000fe2000bf05270 */
[----:B------:R-:W-:Y:S01]  /*1d60*/  UMOV UR9, 0x80000020 ;  /* 0x8000002000097882 */ /* 0x000fe20000000000 */
[----:B------:R-:W-:Y:S01]  /*1d70*/  UMOV UR11, 0x80000020 ;  /* 0x80000020000b7882 */ /* 0x000fe20000000000 */
        /* <DEDUP_REMOVED lines=11> */
[----:B------:R-:W-:Y:S01]  /*1e30*/  CS2R R142, SRZ ;  /* 0x00000000008e7805 */ /* 0x000fe2000001ff00 */
[----:B------:R-:W-:Y:S01]  /*1e40*/  IMAD.MOV.U32 R144, RZ, RZ, RZ ;  /* 0x000000ffff907224 */ /* 0x000fe200078e00ff */
[----:B------:R-:W-:Y:S02]  /*1e50*/  CS2R R146, SRZ ;  /* 0x0000000000927805 */ /* 0x000fe4000001ff00 */
[----:B------:R-:W-:-:S02]  /*1e60*/  CS2R R148, SRZ ;  /* 0x0000000000947805 */ /* 0x000fc4000001ff00 */
[----:B------:R-:W-:Y:S02]  /*1e70*/  CS2R R150, SRZ ;  /* 0x0000000000967805 */ /* 0x000fe4000001ff00 */
[----:B------:R-:W-:Y:S02]  /*1e80*/  CS2R R152, SRZ ;  /* 0x0000000000987805 */ /* 0x000fe4000001ff00 */
[----:B------:R-:W-:Y:S02]  /*1e90*/  CS2R R154, SRZ ;  /* 0x00000000009a7805 */ /* 0x000fe4000001ff00 */
[----:B------:R-:W-:Y:S02]  /*1ea0*/  CS2R R156, SRZ ;  /* 0x00000000009c7805 */ /* 0x000fe4000001ff00 */
[----:B------:R-:W-:Y:S02]  /*1eb0*/  CS2R R158, SRZ ;  /* 0x00000000009e7805 */ /* 0x000fe4000001ff00 */
[----:B------:R-:W-:Y:S01]  /*1ec0*/  CS2R R160, SRZ ;  /* 0x0000000000a07805 */ /* 0x000fe2000001ff00 */
[----:B------:R-:W-:-:S02]  /*1ed0*/  WARPGROUP.DEPBAR.LE gsb0, 0x0 ;  /* 0x00008000000079c5 */ /* 0x000fc40000010000 */
[----:B------:R-:W-:-:S06]  /*1ee0*/  WARPGROUP.ARRIVE ;  /* 0x00000000000079c5 */ /* 0x000fcc0000000000 */
[----:B------:R-:W-:Y:S03]  /*1ef0*/  QGMMA.64x128x32.F32.E4M3.E4M3 R24, gdesc[UR8], R24, gsb0 ;  /* 0x01e00000081879f3 */ /* 0x000fe60008000818 */
[----:B------:R-:W-:Y:S02]  /*1f00*/  WARPGROUP.DEPBAR.LE gsb0, 0x0 ;  /* 0x00008000000079c5 */ /* 0x000fe40000010000 */
[----:B------:R-:W-:Y:S05]  /*1f10*/  @!P0 BRA `(.L_x_21) ;  /* 0x0000000400048947 */ /* 0x000fea0003800000 */
[----:B------:R-:W-:Y:S01]  /*1f20*/  FADD R161, RZ, R24 ;  /* 0x00000018ffa17221 */ /* 0x000fe20000000000 */
[----:B------:R-:W-:-:S01]  /*1f30*/  FADD R160, RZ, R25 ;  /* 0x00000019ffa07221 */ /* 0x000fc20000000000 */
        /* <DEDUP_REMOVED lines=62> */
[----:B------:R-:W-:-:S06]  /*2320*/  UMOV UR5, URZ ;  /* 0x0000003f00057c82 */ /* 0x000fcc0008000000 */
.L_x_21:
[----:B------:R-:W-:-:S04]  /*2330*/  UIADD3 UR13, UR4, 0x1, URZ ;  /* 0x00000001040d7890 */ /* 0x000fc8000fffe03f */
[----:B------:R-:W-:-:S04]  /*2340*/  UISETP.NE.AND UP0, UPT, UR13, 0xc, UPT ;  /* 0x0000000c0d00788c */ /* 0x000fc8000bf05270 */
[----:B------:R-:W-:Y:S02]  /*2350*/  USEL UR7, URZ, 0x1, UP0 ;  /* 0x000000013f077887 */ /* 0x000fe40008000000 */
[----:B------:R-:W-:Y:S02]  /*2360*/  USEL UR13, UR13, URZ, UP0 ;  /* 0x0000003f0d0d7287 */ /* 0x000fe40008000000 */
[----:B------:R-:W-:-:S06]  /*2370*/  ULOP3.LUT UR7, UR39, UR7, URZ, 0x3c, !UPT ;  /* 0x0000000727077292 */ /* 0x000fcc000f8e3c3f */
[----:B------:R-:W-:Y:S01]  /*2380*/  IMAD.U32 R5, RZ, RZ, UR7 ;  /* 0x00000007ff057e24 */ /* 0x000fe2000f8e00ff */
[----:B------:R-:W-:-:S06]  /*2390*/  UMOV UR7, 0x1 ;  /* 0x0000000100077882 */ /* 0x000fcc0000000000 */
.L_x_16:
[----:B------:R-:W-:-:S04]  /*23a0*/  UISETP.LT.AND UP0, UPT, UR50, 0x1, UPT ;  /* 0x000000013200788c */ /* 0x000fc8000bf01270 */
[----:B------:R-:W-:-:S04]  /*23b0*/  USEL UR8, UR50, 0x1, UP0 ;  /* 0x0000000132087887 */ /* 0x000fc80008000000 */
[----:B------:R-:W-:-:S04]  /*23c0*/  UIADD3 UR8, UR50, -UR8, URZ ;  /* 0x8000000832087290 */ /* 0x000fc8000fffe03f */
[----:B------:R-:W-:-:S06]  /*23d0*/  UISETP.GE.AND UP0, UPT, UR8, 0x1, UPT ;  /* 0x000000010800788c */ /* 0x000fcc000bf06270 */
[----:B------:R-:W-:-:S13]  /*23e0*/  PLOP3.LUT P0, PT, PT, PT, UP0, 0x80, 0x0 ;  /* 0x000000000000781c */ /* 0x000fda0003f0f008 */
[----:B------:R-:W-:Y:S05]  /*23f0*/  @!P0 BRA `(.L_x_22) ;  /* 0x0000000400fc8947 */ /* 0x000fea0003800000 */
[----:B-12---:R-:W-:Y:S01]  /*2400*/  MOV R0, UR8 ;  /* 0x0000000800007c02 */ /* 0x006fe20008000f00 */
[----:B------:R-:W-:Y:S01]  /*2410*/  UMOV UR14, UR4 ;  /* 0x00000004000e7c82 */ /* 0x000fe20008000000 */
[----:B------:R-:W-:-:S05]  /*2420*/  ULDC UR15, c[0x0][0x50c] ;  /* 0x00014300000f7ab9 */ /* 0x000fca0000000800 */
.L_x_30:
[----:B------:R-:W-:-:S13]  /*2430*/  ISETP.NE.AND P1, PT, R162, 0x3, PT ;  /* 0x00000003a200780c */ /* 0x000fda0003f25270 */
[----:B-12---:R-:W-:Y:S05]  /*2440*/  @!P1 BRA `(.L_x_23) ;  /* 0x0000000000049947 */ /* 0x006fea0003800000 */
[----:B------:R-:W-:Y:S01]  /*2450*/  BPT.TRAP 0x1 ;  /* 0x000000040000795c */ /* 0x000fe20000300000 */
.L_x_23:
[----:B------:R-:W-:Y:S01]  /*2460*/  ULEA UR8, UR13, UR51, 0x3 ;  /* 0x000000330d087291 */ /* 0x000fe2000f8e183f */
[----:B------:R-:W-:-:S08]  /*2470*/  SHF.L.U32 R3, R5, 0x1f, RZ ;  /* 0x0000001f05037819 */ /* 0x000fd000000006ff */
[----:B------:R1:W2:Y:S01]  /*2480*/  SYNCS.PHASECHK.TRANS64.TRYWAIT P0, [UR8], R3 ;  /* 0x00000003ff0075a7 */ /* 0x0002a20008000148 */
[----:B------:R-:W-:Y:S05]  /*2490*/  @!P1 BRA `(.L_x_24) ;  /* 0x0000000000049947 */ /* 0x000fea0003800000 */
[----:B------:R-:W-:Y:S01]  /*24a0*/  BPT.TRAP 0x1 ;  /* 0x000000040000795c */ /* 0x000fe20000300000 */
.L_x_24:
[----:B--2---:R-:W-:Y:S05]  /*24b0*/  @P0 BRA `(.L_x_25) ;  /* 0x0000000000080947 */ /* 0x004fea0003800000 */
[----:B------:R-:W2:Y:S02]  /*24c0*/  SYNCS.PHASECHK.TRANS64.TRYWAIT P0, [UR8], R3 ;  /* 0x00000003ff0075a7 */ /* 0x000ea40008000148 */
[----:B--2---:R-:W-:Y:S05]  /*24d0*/  @!P0 BRA `(.L_x_26) ;  /* 0x00000070005c8947 */ /* 0x004fea0003800000 */
.L_x_25:
[----:B------:R-:W-:Y:S01]  /*24e0*/  UIADD3 UR8, UR51, 0x1e300, URZ ;  /* 0x0001e30033087890 */ /* 0x000fe2000fffe03f */
[----:B------:R-:W-:Y:S01]  /*24f0*/  WARPGROUP.ARRIVE ;  /* 0x00000000000079c5 */ /* 0x000fe20000000000 */
[----:B------:R-:W-:Y:S02]  /*2500*/  UISETP.NE.AND UP0, UPT, UR6, URZ, UPT ;  /* 0x0000003f0600728c */ /* 0x000fe4000bf05270 */
[----:B------:R-:W-:Y:S02]  /*2510*/  USHF.R.U32.HI UR8, URZ, 0x4, UR8 ;  /* 0x000000043f087899 */ /* 0x000fe40008011608 */
[----:B------:R-:W-:Y:S02]  /*2520*/  USEL UR7, UR7, URZ, !UP0 ;  /* 0x0000003f07077287 */ /* 0x000fe4000c000000 */
[----:B------:R-:W-:Y:S02]  /*2530*/  ULOP3.LUT UR6, UR8, 0x3fff, URZ, 0xc0, !UPT ;  /* 0x00003fff08067892 */ /* 0x000fe4000f8ec03f */
[----:B------:R-:W-:-:S02]  /*2540*/  ULOP3.LUT UR8, UR12, 0x10000, URZ, 0xfc, !UPT ;  /* 0x000100000c087892 */ /* 0x000fc4000f8efc3f */
[----:B------:R-:W-:Y:S02]  /*2550*/  ULOP3.LUT UR6, UR6, 0x10000, URZ, 0xfc, !UPT ;  /* 0x0001000006067892 */ /* 0x000fe4000f8efc3f */
[----:B------:R-:W-:Y:S02]  /*2560*/  UISETP.NE.U32.AND UP0, UPT, UR7, URZ, UPT ;  /* 0x0000003f0700728c */ /* 0x000fe4000bf05070 */
[----:B------:R-:W-:Y:S02]  /*2570*/  ULEA UR8, UR13, UR8, 0x9 ;  /* 0x000000080d087291 */ /* 0x000fe4000f8e483f */
[----:B------:R-:W-:Y:S01]  /*2580*/  ULEA UR10, UR13, UR6, 0x9 ;  /* 0x000000060d0a7291 */ /* 0x000fe2000f8e483f */
[----:B------:R-:W-:Y:S01]  /*2590*/  UMOV UR9, 0x80000020 ;  /* 0x8000002000097882 */ /* 0x000fe20000000000 */
[----:B------:R-:W-:Y:S01]  /*25a0*/  UMOV UR11, 0x80000020 ;  /* 0x80000020000b7882 */ /* 0x000fe20000000000 */
[----:B------:R-:W-:-:S06]  /*25b0*/  UIADD3 UR5, UR5, 0x2, URZ ;  /* 0x0000000205057890 */ /* 0x000fcc000fffe03f */
[----:B------:R-:W-:Y:S01]  /*25c0*/  QGMMA.64x128x32.F32.E4M3.E4M3 R24, gdesc[UR8], R24, UP0, gsb0 ;  /* 0x01e00000081879f3 */ /* 0x000fe2000b800818 */
[----:B------:R-:W-:Y:S02]  /*25d0*/  UIADD3 UR8, UR8, 0x2, URZ ;  /* 0x0000000208087890 */ /* 0x000fe4000fffe03f */
[----:B------:R-:W-:Y:S01]  /*25e0*/  UIADD3 UR10, UR10, 0x2, URZ ;  /* 0x000000020a0a7890 */ /* 0x000fe2000fffe03f */
[----:B------:R-:W-:Y:S01]  /*25f0*/  UMOV UR9, 0x80000020 ;  /* 0x8000002000097882 */ /* 0x000fe20000000000 */
[----:B------:R-:W-:Y:S01]  /*2600*/  UMOV UR11, 0x80000020 ;  /* 0x80000020000b7882 */ /* 0x000fe20000000000 */
[----:B------:R-:W-:-:S04]  /*2610*/  UISETP.NE.AND UP0, UPT, UR5, UR15, UPT ;  /* 0x0000000f0500728c */ /* 0x000fc8000bf05270 */
[----:B------:R-:W-:-:S06]  /*2620*/  USEL UR6, URZ, 0x1, UP0 ;  /* 0x000000013f067887 */ /* 0x000fcc0008000000 */
[----:B------:R-:W-:Y:S01]  /*2630*/  ISETP.NE.AND P0, PT, RZ, UR6, PT ;  /* 0x00000006ff007c0c */ /* 0x000fe2000bf05270 */
[----:B------:R-:W-:Y:S02]  /*2640*/  WARPGROUP.DEPBAR.LE gsb0, 0x0 ;  /* 0x00008000000079c5 */ /* 0x000fe40000010000 */
[----:B------:R-:W-:-:S06]  /*2650*/  WARPGROUP.ARRIVE ;  /* 0x00000000000079c5 */ /* 0x000fcc0000000000 */
[----:B------:R-:W-:Y:S03]  /*2660*/  QGMMA.64x128x32.F32.E4M3.E4M3 R24, gdesc[UR8], R24, gsb0 ;  /* 0x01e00000081879f3 */ /* 0x000fe60008000818 */
[----:B------:R-:W-:Y:S02]  /*2670*/  WARPGROUP.DEPBAR.LE gsb0, 0x0 ;  /* 0x00008000000079c5 */ /* 0x000fe40000010000 */
[----:B------:R-:W-:Y:S05]  /*2680*/  @!P0 BRA `(.L_x_27) ;  /* 0x0000000400048947 */ /* 0x000fea0003800000 */
[----:B------:R-:W-:Y:S01]  /*2690*/  FADD R161, R24, R161 ;  /* 0x000000a118a17221 */ /* 0x000fe20000000000 */
[----:B------:R-:W-:-:S01]  /*26a0*/  FADD R160, R25, R160 ;  /* 0x000000a019a07221 */ /* 0x000fc20000000000 */
        /* <DEDUP_REMOVED lines=62> */
[----:B------:R-:W-:-:S06]  /*2a90*/  UMOV UR5, URZ ;  /* 0x0000003f00057c82 */ /* 0x000fcc0008000000 */
.L_x_27:
[----:B------:R-:W-:Y:S05]  /*2aa0*/  @!P1 BRA `(.L_x_28) ;  /* 0x0000000000049947 */ /* 0x000fea0003800000 */
[----:B------:R-:W-:Y:S01]  /*2ab0*/  BPT.TRAP 0x1 ;  /* 0x000000040000795c */ /* 0x000fe20000300000 */
.L_x_28:
[----:B------:R-:W-:Y:S01]  /*2ac0*/  ULEA UR7, UR14, UR51, 0x3 ;  /* 0x000000330e077291 */ /* 0x000fe2000f8e183f */
[----:B------:R-:W-:-:S03]  /*2ad0*/  ISETP.GT.U32.AND P0, PT, R19, 0x1, PT ;  /* 0x000000011300780c */ /* 0x000fc60003f04070 */
[----:B------:R-:W-:-:S04]  /*2ae0*/  UIADD3 UR7, UR7, 0x60, URZ ;  /* 0x0000006007077890 */ /* 0x000fc8000fffe03f */
[----:B------:R-:W-:-:S09]  /*2af0*/  UPRMT UR7, URZ, 0x654, UR7 ;  /* 0x000006543f077896 */ /* 0x000fd20008000007 */
[----:B------:R-:W-:Y:S01]  /*2b00*/  SYNCS.ARRIVE.TRANS64.RED.A1T0 RZ, [UR7], RZ ;  /* 0x000000ffffff79a7 */ /* 0x000fe20008100407 */
[----:B------:R-:W-:Y:S05]  /*2b10*/  @P0 BRA `(.L_x_29) ;  /* 0x0000000000040947 */ /* 0x000fea0003800000 */
[----:B------:R-:W-:Y:S01]  /*2b20*/  BPT.TRAP 0x1 ;  /* 0x000000040000795c */ /* 0x000fe20000300000 */
.L_x_29:
[----:B------:R-:W-:Y:S01]  /*2b30*/  UIADD3 UR13, UR13, 0x1, URZ ;  /* 0x000000010d0d7890 */ /* 0x000fe2000fffe03f */
[C---:B------:R-:W-:Y:S01]  /*2b40*/  ISETP.GT.AND P0, PT, R0.reuse, 0x1, PT ;  /* 0x000000010000780c */ /* 0x040fe20003f04270 */
[----:B------:R-:W-:Y:S01]  /*2b50*/  UIADD3 UR14, UR14, 0x1, URZ ;  /* 0x000000010e0e7890 */ /* 0x000fe2000fffe03f */
[----:B------:R-:W-:Y:S01]  /*2b60*/  VIADD R0, R0, 0xffffffff ;  /* 0xffffffff00007836 */ /* 0x000fe20000000000 */
[----:B------:R-:W-:Y:S02]  /*2b70*/  UISETP.NE.AND UP0, UPT, UR13, 0xc, UPT ;  /* 0x0000000c0d00788c */ /* 0x000fe4000bf05270 */
[----:B------:R-:W-:Y:S02]  /*2b80*/  UISETP.NE.AND UP1, UPT, UR14, 0xc, UPT ;  /* 0x0000000c0e00788c */ /* 0x000fe4000bf25270 */
[----:B------:R-:W-:Y:S02]  /*2b90*/  USEL UR7, URZ, 0x1, UP0 ;  /* 0x000000013f077887 */ /* 0x000fe40008000000 */
[----:B------:R-:W-:-:S02]  /*2ba0*/  USEL UR13, UR13, URZ, UP0 ;  /* 0x0000003f0d0d7287 */ /* 0x000fc40008000000 */
[----:B------:R-:W-:Y:S02]  /*2bb0*/  USEL UR14, UR14, URZ, UP1 ;  /* 0x0000003f0e0e7287 */ /* 0x000fe40008800000 */
[----:B------:R-:W-:Y:S01]  /*2bc0*/  LOP3.LUT R5, R5, UR7, RZ, 0x3c, !PT ;  /* 0x0000000705057c12 */ /* 0x000fe2000f8e3cff */
[----:B------:R-:W-:Y:S01]  /*2bd0*/  UMOV UR7, 0x1 ;  /* 0x0000000100077882 */ /* 0x000fe20000000000 */
[----:B------:R-:W-:Y:S08]  /*2be0*/  @P0 BRA `(.L_x_30) ;  /* 0xfffffff800100947 */ /* 0x000ff0000383ffff */
.L_x_22:
[----:B------:R-:W-:Y:S01]  /*2bf0*/  UISETP.NE.AND UP0, UPT, UR5, URZ, UPT ;  /* 0x0000003f0500728c */ /* 0x000fe2000bf05270 */
[----:B-12---:R-:W1:Y:S03]  /*2c00*/  LDC R0, c[0x0][0x28c] ;  /* 0x0000a300ff007b82 */ /* 0x006e660000000800 */
[----:B------:R-:W-:-:S06]  /*2c10*/  USEL UR5, URZ, 0x1, !UP0 ;  /* 0x000000013f057887 */ /* 0x000fcc000c000000 */
[----:B------:R-:W-:Y:S02]  /*2c20*/  ISETP.NE.AND P0, PT, RZ, UR5, PT ;  /* 0x00000005ff007c0c */ /* 0x000fe4000bf05270 */
[----:B-1----:R-:W-:-:S11]  /*2c30*/  ISETP.GE.AND P1, PT, R0, 0x1, PT ;  /* 0x000000010000780c */ /* 0x002fd60003f26270 */
[----:B------:R-:W-:Y:S05]  /*2c40*/  @!P0 BRA `(.L_x_31) ;  /* 0x0000000400008947 */ /* 0x000fea0003800000 */
[----:B------:R-:W-:Y:S01]  /*2c50*/  FADD R161, R24, R161 ;  /* 0x000000a118a17221 */ /* 0x000fe20000000000 */
        /* <DEDUP_REMOVED lines=62> */
[----:B------:R-:W-:-:S07]  /*3040*/  FADD R98, R98, R87 ;  /* 0x0000005762627221 */ /* 0x000fce0000000000 */
.L_x_31:
[----:B------:R-:W-:Y:S05]  /*3050*/  @!P1 BRA `(.L_x_32) ;  /* 0x0000000000409947 */ /* 0x000fea0003800000 */
[----:B------:R-:W-:-:S13]  /*3060*/  ISETP.NE.AND P0, PT, R162, 0x3, PT ;  /* 0x00000003a200780c */ /* 0x000fda0003f05270 */
[----:B------:R-:W-:Y:S05]  /*3070*/  @!P0 BRA `(.L_x_33) ;  /* 0x0000000000048947 */ /* 0x000fea0003800000 */
[----:B------:R-:W-:Y:S01]  /*3080*/  BPT.TRAP 0x1 ;  /* 0x000000040000795c */ /* 0x000fe20000300000 */
.L_x_33:
[----:B------:R-:W-:Y:S01]  /*3090*/  UISETP.LT.AND UP0, UPT, UR50, 0x1, UPT ;  /* 0x000000013200788c */ /* 0x000fe2000bf01270 */
[----:B------:R-:W-:-:S03]  /*30a0*/  ISETP.GT.U32.AND P0, PT, R19, 0x1, PT ;  /* 0x000000011300780c */ /* 0x000fc60003f04070 */
[----:B------:R-:W-:-:S04]  /*30b0*/  USEL UR5, UR50, 0x1, UP0 ;  /* 0x0000000132057887 */ /* 0x000fc80008000000 */
[----:B------:R-:W-:-:S04]  /*30c0*/  UIADD3 UR5, UR4, UR50, -UR5 ;  /* 0x0000003204057290 */ /* 0x000fc8000fffe805 */
[----:B------:R-:W-:-:S04]  /*30d0*/  UIMAD.WIDE.U32 UR6, UR5, -0x55555555, URZ ;  /* 0xaaaaaaab050678a5 */ /* 0x000fc8000f8e003f */
[----:B------:R-:W-:-:S04]  /*30e0*/  USHF.R.U32.HI UR6, URZ, 0x3, UR7 ;  /* 0x000000033f067899 */ /* 0x000fc80008011607 */
[----:B------:R-:W-:-:S04]  /*30f0*/  UIMAD UR5, UR6, -0xc, UR5 ;  /* 0xfffffff4060578a4 */ /* 0x000fc8000f8e0205 */
[----:B------:R-:W-:-:S04]  /*3100*/  ULEA UR5, UR5, UR51, 0x3 ;  /* 0x0000003305057291 */ /* 0x000fc8000f8e183f */
[----:B------:R-:W-:-:S04]  /*3110*/  UIADD3 UR5, UR5, 0x60, URZ ;  /* 0x0000006005057890 */ /* 0x000fc8000fffe03f */
[----:B------:R-:W-:-:S09]  /*3120*/  UPRMT UR5, URZ, 0x654, UR5 ;  /* 0x000006543f057896 */ /* 0x000fd20008000005 */
[----:B------:R-:W-:Y:S01]  /*3130*/  SYNCS.ARRIVE.TRANS64.RED.A1T0 RZ, [UR5], RZ ;  /* 0x000000ffffff79a7 */ /* 0x000fe20008100405 */
[----:B------:R-:W-:Y:S05]  /*3140*/  @P0 BRA `(.L_x_32) ;  /* 0x0000000000040947 */ /* 0x000fea0003800000 */
[----:B------:R-:W-:Y:S01]  /*3150*/  BPT.TRAP 0x1 ;  /* 0x000000040000795c */ /* 0x000fe20000300000 */
.L_x_32:
[----:B------:R-:W-:Y:S01]  /*3160*/  UIADD3 UR6, UR51, 0x200, URZ ;  /* 0x0000020033067890 */ /* 0x000fe2000fffe03f */
[----:B------:R-:W-:Y:S01]  /*3170*/  R2UR UR46, R23 ;  /* 0x00000000172e72ca */ /* 0x000fe200000e0000 */
[----:B------:R-:W-:Y:S01]  /*3180*/  UIADD3 UR52, UR50, UR4, URZ ;  /* 0x0000000432347290 */ /* 0x000fe2000fffe03f */
[----:B------:R-:W-:Y:S01]  /*3190*/  R2UR UR45, R22 ;  /* 0x00000000162d72ca */ /* 0x000fe200000e0000 */
[----:B------:R-:W-:Y:S02]  /*31a0*/  UISETP.GE.U32.AND UP1, UPT, UR50, 0xc, UPT ;  /* 0x0000000c3200788c */ /* 0x000fe4000bf26070 */
[----:B------:R-:W-:Y:S02]  /*31b0*/  ULOP3.LUT UP2, URZ, UR6, 0x9f, URZ, 0xc0, !UPT ;  /* 0x0000009f063f7892 */ /* 0x000fe4000f84c03f */
[----:B------:R-:W-:-:S04]  /*31c0*/  UISETP.GT.U32.AND UP0, UPT, UR52, 0xb, UPT ;  /* 0x0000000b3400788c */ /* 0x000fc8000bf04070 */
[----:B------:R-:W-:Y:S01]  /*31d0*/  UISETP.LT.U32.AND UP0, UPT, UR50, 0xc, UP0 ;  /* 0x0000000c3200788c */ /* 0x000fe20008701070 */
[----:B------:R-:W-:Y:S01]  /*31e0*/  PLOP3.LUT P0, PT, PT, PT, UP2, 0x80, 0x0 ;  /* 0x000000000000781c */ /* 0x000fe20003f0f028 */
[----:B------:R-:W-:Y:S02]  /*31f0*/  USHF.L.U32 UR46, UR46, 0x7, URZ ;  /* 0x000000072e2e7899 */ /* 0x000fe4000800063f */
[----:B------:R-:W-:Y:S02]  /*3200*/  @UP1 UIMAD.WIDE.U32 UR4, UR52, -0x55555555, URZ ;  /* 0xaaaaaaab340418a5 */ /* 0x000fe4000f8e003f */
[----:B------:R-:W-:Y:S02]  /*3210*/  USEL UR6, URZ, 0x1, !UP0 ;  /* 0x000000013f067887 */ /* 0x000fe4000c000000 */
[----:B------:R-:W-:Y:S02]  /*3220*/  @UP1 USHF.R.U32.HI UR4, URZ, 0x3, UR5 ;  /* 0x000000033f041899 */ /* 0x000fe40008011605 */
[----:B------:R-:W-:-:S02]  /*3230*/  ULOP3.LUT UR39, UR39, UR6, URZ, 0x3c, !UPT ;  /* 0x0000000627277292 */ /* 0x000fc4000f8e3c3f */
[----:B------:R-:W-:Y:S02]  /*3240*/  USHF.L.U32 UR45, UR45, 0x7, URZ ;  /* 0x000000072d2d7899 */ /* 0x000fe4000800063f */
[----:B------:R-:W-:Y:S01]  /*3250*/  @UP1 ULOP3.LUT UR39, UR39, 0x1, UR4, 0x78, !UPT ;  /* 0x0000000127271892 */ /* 0x000fe2000f8e7804 */
[----:B------:R-:W-:Y:S11]  /*3260*/  @!P0 BRA `(.L_x_34) ;  /* 0x0000000000408947 */ /* 0x000ff60003800000 */
[----:B------:R-:W-:Y:S01]  /*3270*/  MOV R0, 0x0 ;  /* 0x0000000000007802 */ /* 0x000fe20000000f00 */
[----:B------:R-:W-:Y:S01]  /*3280*/  ULDC.64 UR4, c[0x4][0x70] ;  /* 0x01001c0000047ab9 */ /* 0x000fe20000000a00 */
[----:B------:R-:W-:Y:S01]  /*3290*/  ULDC.64 UR6, c[0x4][0x8] ;  /* 0x0100020000067ab9 */ /* 0x000fe20000000a00 */
[----:B------:R-:W-:Y:S01]  /*32a0*/  IMAD.U32 R4, RZ, RZ, UR4 ;  /* 0x00000004ff047e24 */ /* 0x000fe2000f8e00ff */
[----:B------:R1:W2:Y:S01]  /*32b0*/  LDC.64 R14, c[0x4][R0] ;  /* 0x01000000000e7b82 */ /* 0x0002a20000000a00 */
[----:B------:R-:W-:Y:S01]  /*32c0*/  IMAD.U32 R5, RZ, RZ, UR5 ;  /* 0x00000005ff057e24 */ /* 0x000fe2000f8e00ff */
[----:B------:R-:W-:Y:S01]  /*32d0*/  ULDC.64 UR4, c[0x4][0x78] ;  /* 0x01001e0000047ab9 */ /* 0x000fe20000000a00 */
[----:B------:R-:W-:Y:S01]  /*32e0*/  IMAD.U32 R10, RZ, RZ, UR6 ;  /* 0x00000006ff0a7e24 */ /* 0x000fe2000f8e00ff */
[----:B------:R-:W-:Y:S01]  /*32f0*/  MOV R7, UR5 ;  /* 0x0000000500077c02 */ /* 0x000fe20008000f00 */
[----:B------:R-:W-:Y:S01]  /*3300*/  IMAD.U32 R6, RZ, RZ, UR4 ;  /* 0x00000004ff067e24 */ /* 0x000fe2000f8e00ff */
[----:B------:R-:W-:Y:S01]  /*3310*/  MOV R13, RZ ;  /* 0x000000ff000d7202 */ /* 0x000fe20000000f00 */
[----:B------:R-:W-:-:S02]  /*3320*/  IMAD.U32 R11, RZ, RZ, UR7 ;  /* 0x00000007ff0b7e24 */ /* 0x000fc4000f8e00ff */
[----:B------:R-:W-:Y:S02]  /*3330*/  IMAD.MOV.U32 R8, RZ, RZ, 0x70 ;  /* 0x00000070ff087424 */ /* 0x000fe400078e00ff */
[----:B-1----:R-:W-:-:S07]  /*3340*/  IMAD.MOV.U32 R12, RZ, RZ, 0x1 ;  /* 0x00000001ff0c7424 */ /* 0x002fce00078e00ff */
[----:B------:R-:W-:-:S07]  /*3350*/  LEPC R20, `(.L_x_34) ;  /* 0x000000001014794e */ /* 0x000fce0000000000 */
[----:B--2---:R-:W-:Y:S05]  /*3360*/  CALL.ABS.NOINC R14 ;  /* 0x000000000e007343 */ /* 0x004fea0003c00000 */
.L_x_34:
[----:B------:R-:W-:-:S04]  /*3370*/  UIADD3 UR4, UR51, 0x4200, URZ ;  /* 0x0000420033047890 */ /* 0x000fc8000fffe03f */
[----:B------:R-:W-:-:S06]  /*3380*/  ULOP3.LUT UP0, URZ, UR4, 0x9f, URZ, 0xc0, !UPT ;  /* 0x0000009f043f7892 */ /* 0x000fcc000f80c03f */
[----:B------:R-:W-:-:S13]  /*3390*/  PLOP3.LUT P0, PT, PT, PT, UP0, 0x80, 0x0 ;  /* 0x000000000000781c */ /* 0x000fda0003f0f008 */
[----:B------:R-:W-:Y:S05]  /*33a0*/  @!P0 BRA `(.L_x_35) ;  /* 0x0000000000408947 */ /* 0x000fea0003800000 */
        /* <DEDUP_REMOVED lines=9> */
[----:B------:R-:W-:Y:S02]  /*3440*/  IMAD.U32 R7, RZ, RZ, UR7 ;  /* 0x00000007ff077e24 */ /* 0x000fe4000f8e00ff */
[----:B------:R-:W-:-:S02]  /*3450*/  IMAD.U32 R11, RZ, RZ, UR5 ;  /* 0x00000005ff0b7e24 */ /* 0x000fc4000f8e00ff */
[----:B------:R-:W-:Y:S02]  /*3460*/  IMAD.MOV.U32 R8, RZ, RZ, 0x70 ;  /* 0x00000070ff087424 */ /* 0x000fe400078e00ff */
[----:B------:R-:W-:Y:S02]  /*3470*/  IMAD.MOV.U32 R12, RZ, RZ, 0x1 ;  /* 0x00000001ff0c7424 */ /* 0x000fe400078e00ff */
[----:B-1----:R-:W-:-:S07]  /*3480*/  IMAD.MOV.U32 R13, RZ, RZ, RZ ;  /* 0x000000ffff0d7224 */ /* 0x002fce00078e00ff */
[----:B------:R-:W-:-:S07]  /*3490*/  LEPC R20, `(.L_x_35) ;  /* 0x000000001014794e */ /* 0x000fce0000000000 */
[----:B--2---:R-:W-:Y:S05]  /*34a0*/  CALL.ABS.NOINC R14 ;  /* 0x000000000e007343 */ /* 0x004fea0003c00000 */
.L_x_35:
[----:B------:R-:W1:Y:S01]  /*34b0*/  LDC.64 R12, c[0x0][0x590] ;  /* 0x00016400ff0c7b82 */ /* 0x000e620000000a00 */
[----:B------:R-:W-:Y:S01]  /*34c0*/  SHF.R.U32.HI R0, RZ, 0x2, R18 ;  /* 0x00000002ff007819 */ /* 0x000fe20000011612 */
[----:B------:R-:W-:Y:S01]  /*34d0*/  ULDC UR4, c[0x0][0x284] ;  /* 0x0000a10000047ab9 */ /* 0x000fe20000000800 */
[----:B------:R-:W-:Y:S02]  /*34e0*/  LOP3.LUT R8, R18, 0xe0, RZ, 0xc0, !PT ;  /* 0x000000e012087812 */ /* 0x000fe400078ec0ff */
[----:B------:R-:W-:Y:S02]  /*34f0*/  LOP3.LUT R9, R0, 0x7, RZ, 0xc0, !PT ;  /* 0x0000000700097812 */ /* 0x000fe400078ec0ff */
[----:B------:R-:W-:Y:S01]  /*3500*/  LOP3.LUT R3, R18, 0x3, RZ, 0xc0, !PT ;  /* 0x0000000312037812 */ /* 0x000fe200078ec0ff */
[----:B------:R-:W2:Y:S01]  /*3510*/  LDC R4, c[0x0][0x288] ;  /* 0x0000a200ff047b82 */ /* 0x000ea20000000800 */
[----:B------:R-:W-:-:S04]  /*3520*/  SHF.R.U32.HI R0, RZ, 0x1, R8 ;  /* 0x00000001ff007819 */ /* 0x000fc80000011608 */
[----:B------:R-:W-:-:S05]  /*3530*/  IADD3 R0, -R0, UR4, -R9 ;  /* 0x0000000400007c10 */ /* 0x000fca000fffe909 */
[----:B------:R-:W-:Y:S01]  /*3540*/  IMAD R23, R23, -0x80, R0 ;  /* 0xffffff8017177824 */ /* 0x000fe200078e0200 */
[----:B-1----:R-:W-:-:S04]  /*3550*/  ISETP.NE.U32.AND P0, PT, R12, RZ, PT ;  /* 0x000000ff0c00720c */ /* 0x002fc80003f05070 */
[----:B------:R-:W-:Y:S01]  /*3560*/  ISETP.NE.AND.EX P0, PT, R13, RZ, PT, P0 ;  /* 0x000000ff0d00720c */ /* 0x000fe20003f05300 */
[----:B--2---:R-:W-:-:S04]  /*3570*/  IMAD R3, R3, -0x2, R4 ;  /* 0xfffffffe03037824 */ /* 0x004fc800078e0204 */
[----:B------:R-:W-:-:S08]  /*3580*/  IMAD R22, R22, -0x80, R3 ;  /* 0xffffff8016167824 */ /* 0x000fd000078e0203 */
[----:B------:R-:W-:Y:S05]  /*3590*/  @!P0 BRA `(.L_x_36) ;  /* 0x0000000000548947 */ /* 0x000fea0003800000 */
[----:B------:R-:W-:Y:S02]  /*35a0*/  ULDC.64 UR4, c[0x0][0x588] ;  /* 0x0001620000047ab9 */ /* 0x000fe40000000a00 */
[----:B------:R-:W-:-:S04]  /*35b0*/  ISETP.NE.U32.AND P1, PT, RZ, UR4, PT ;  /* 0x00000004ff007c0c */ /* 0x000fc8000bf25070 */
[----:B------:R-:W-:-:S13]  /*35c0*/  ISETP.NE.AND.EX P1, PT, RZ, UR5, PT, P1 ;  /* 0x00000005ff007c0c */ /* 0x000fda000bf25310 */
[----:B------:R-:W-:Y:S05]  /*35d0*/  @!P1 BRA `(.L_x_37) ;  /* 0x0000000000289947 */ /* 0x000fea0003800000 */
[----:B------:R-:W1:Y:S01]  /*35e0*/  LDC.64 R4, c[0x0][0x588] ;  /* 0x00016200ff047b82 */ /* 0x000e620000000a00 */
[----:B------:R-:W-:-:S04]  /*35f0*/  IMAD R3, R12, UR47, RZ ;  /* 0x0000002f0c037c24 */ /* 0x000fc8000f8e02ff */
[----:B-1----:R-:W-:-:S05]  /*3600*/  IMAD.WIDE R4, R3, 0x4, R4 ;  /* 0x0000000403047825 */ /* 0x002fca00078e0204 */
[----:B------:R-:W2:Y:S01]  /*3610*/  LDG.E R89, desc[UR42][R4.64] ;  /* 0x0000002a04597981 */ /* 0x000ea2000c1e1900 */
[----:B------:R-:W-:Y:S01]  /*3620*/  MOV R88, 0x1 ;  /* 0x0000000100587802 */ /* 0x000fe20000000f00 */
[----:B------:R-:W-:Y:S02]  /*3630*/  IMAD.MOV.U32 R93, RZ, RZ, 0x1 ;  /* 0x00000001ff5d7424 */ /* 0x000fe400078e00ff */
[----:B------:R-:W-:Y:S02]  /*3640*/  IMAD.MOV.U32 R94, RZ, RZ, 0x1 ;  /* 0x00000001ff5e7424 */ /* 0x000fe400078e00ff */
[--C-:B--2---:R-:W-:Y:S02]  /*3650*/  IMAD.MOV.U32 R92, RZ, RZ, R89.reuse ;  /* 0x000000ffff5c7224 */ /* 0x104fe400078e0059 */
[----:B------:R-:W-:Y:S01]  /*3660*/  IMAD.MOV.U32 R145, RZ, RZ, R89 ;  /* 0x000000ffff917224 */ /* 0x000fe200078e0059 */
[----:B------:R-:W-:Y:S06]  /*3670*/  BRA `(.L_x_36) ;  /* 0x00000000001c7947 */ /* 0x000fec0003800000 */
.L_x_37:
[----:B------:R-:W-:Y:S01]  /*3680*/  ULDC UR4, c[0x0][0x580] ;  /* 0x0001600000047ab9 */ /* 0x000fe20000000800 */
[----:B------:R-:W-:Y:S01]  /*3690*/  MOV R88, 0x1 ;  /* 0x0000000100587802 */ /* 0x000fe20000000f00 */
[----:B------:R-:W-:Y:S01]  /*36a0*/  IMAD.MOV.U32 R93, RZ, RZ, 0x1 ;  /* 0x00000001ff5d7424 */ /* 0x000fe200078e00ff */
[----:B------:R-:W-:Y:S01]  /*36b0*/  MOV R145, UR4 ;  /* 0x0000000400917c02 */ /* 0x000fe20008000f00 */
[----:B------:R-:W-:Y:S02]  /*36c0*/  IMAD.MOV.U32 R94, RZ, RZ, 0x1 ;  /* 0x00000001ff5e7424 */ /* 0x000fe400078e00ff */
[----:B------:R-:W-:Y:S02]  /*36d0*/  IMAD.U32 R89, RZ, RZ, UR4 ;  /* 0x00000004ff597e24 */ /* 0x000fe4000f8e00ff */
[----:B------:R-:W-:-:S07]  /*36e0*/  IMAD.U32 R92, RZ, RZ, UR4 ;  /* 0x00000004ff5c7e24 */ /* 0x000fce000f8e00ff */
.L_x_36:
[----:B------:R-:W1:Y:S02]  /*36f0*/  LDC.64 R6, c[0x0][0x5b0] ;  /* 0x00016c00ff067b82 */ /* 0x000e640000000a00 */
[----:B-1----:R-:W-:-:S04]  /*3700*/  ISETP.NE.U32.AND P1, PT, R6, RZ, PT ;  /* 0x000000ff0600720c */ /* 0x002fc80003f25070 */
[----:B------:R-:W-:-:S13]  /*3710*/  ISETP.NE.AND.EX P1, PT, R7, RZ, PT, P1 ;  /* 0x000000ff0700720c */ /* 0x000fda0003f25310 */
        /* <DEDUP_REMOVED lines=8> */
[----:B------:R1:W5:Y:S01]  /*37a0*/  LDG.E R91, desc[UR42][R4.64] ;  /* 0x0000002a045b7981 */ /* 0x000362000c1e1900 */
[----:B------:R-:W-:Y:S05]  /*37b0*/  BRA `(.L_x_38) ;  /* 0x0000000000087947 */ /* 0x000fea0003800000 */
.L_x_39:
[----:B------:R-:W-:Y:S02]  /*37c0*/  ULDC UR4, c[0x0][0x5a0] ;  /* 0x0001680000047ab9 */ /* 0x000fe40000000800 */
[----:B------:R-:W-:-:S07]  /*37d0*/  IMAD.U32 R91, RZ, RZ, UR4 ;  /* 0x00000004ff5b7e24 */ /* 0x000fce000f8e00ff */
.L_x_38:
[----:B------:R-:W2:Y:S01]  /*37e0*/  LDC.64 R10, c[0x0][0x5c0] ;  /* 0x00017000ff0a7b82 */ /* 0x000ea20000000a00 */
[----:B------:R-:W-:Y:S01]  /*37f0*/  ULDC.64 UR4, c[0x0][0x588] ;  /* 0x0001620000047ab9 */ /* 0x000fe20000000a00 */
[----:B------:R-:W-:Y:S01]  /*3800*/  ISETP.EQ.U32.AND P3, PT, R12, RZ, PT ;  /* 0x000000ff0c00720c */ /* 0x000fe20003f62070 */
[----:B-1----:R-:W-:Y:S01]  /*3810*/  IMAD.MOV.U32 R5, RZ, RZ, 0x1 ;  /* 0x00000001ff057424 */ /* 0x002fe200078e00ff */
[----:B------:R-:W-:Y:S01]  /*3820*/  ISETP.NE.U32.AND P1, PT, RZ, UR4, PT ;  /* 0x00000004ff007c0c */ /* 0x000fe2000bf25070 */
[----:B------:R-:W-:Y:S01]  /*3830*/  IMAD.MOV.U32 R3, RZ, RZ, 0x1 ;  /* 0x00000001ff037424 */ /* 0x000fe200078e00ff */
[----:B------:R-:W-:Y:S02]  /*3840*/  LOP3.LUT P4, RZ, R94, 0xff, RZ, 0xc0, !PT ;  /* 0x000000ff5eff7812 */ /* 0x000fe4000788c0ff */
[----:B------:R-:W1:Y:S01]  /*3850*/  LDC R4, c[0x0][0x5c8] ;  /* 0x00017200ff047b82 */ /* 0x000e620000000800 */
[----:B------:R-:W-:Y:S02]  /*3860*/  ISETP.NE.AND.EX P1, PT, RZ, UR5, PT, P1 ;  /* 0x00000005ff007c0c */ /* 0x000fe4000bf25310 */
[----:B------:R-:W-:-:S02]  /*3870*/  FSEL R0, R145, R92, !P4 ;  /* 0x0000005c91007208 */ /* 0x000fc40006000000 */
[----:B------:R-:W-:Y:S02]  /*3880*/  ISETP.EQ.OR.EX P3, PT, R13, RZ, !P1, P3 ;  /* 0x000000ff0d00720c */ /* 0x000fe40004f62730 */
[----:B------:R-:W-:Y:S02]  /*3890*/  PLOP3.LUT P1, PT, P1, PT, PT, 0x8, 0x0 ;  /* 0x000000000000781c */ /* 0x000fe40000f2e170 */
[C---:B------:R-:W-:Y:S02]  /*38a0*/  FSEL R92, R89.reuse, R92, !P0 ;  /* 0x0000005c595c7208 */ /* 0x040fe40004000000 */
[----:B------:R-:W-:Y:S02]  /*38b0*/  FSEL R0, R89, R0, !P0 ;  /* 0x0000000059007208 */ /* 0x000fe40004000000 */
[----:B--2---:R-:W-:-:S04]  /*38c0*/  ISETP.NE.U32.AND P2, PT, R10, RZ, PT ;  /* 0x000000ff0a00720c */ /* 0x004fc80003f45070 */
[----:B------:R-:W-:-:S04]  /*38d0*/  ISETP.NE.AND.EX P2, PT, R11, RZ, PT, P2 ;  /* 0x000000ff0b00720c */ /* 0x000fc80003f45320 */
[----:B-1----:R-:W-:Y:S01]  /*38e0*/  FSEL R4, R4, RZ, !P2 ;  /* 0x000000ff04047208 */ /* 0x002fe20005000000 */
[----:B------:R-:W-:Y:S08]  /*38f0*/  @!P3 BRA `(.L_x_40) ;  /* 0x000000000040b947 */ /* 0x000ff00003800000 */
[----:B------:R-:W-:Y:S04]  /*3900*/  BSSY B0, `(.L_x_41) ;  /* 0x000000e000007945 */ /* 0x000fe80003800000 */
[----:B------:R-:W-:Y:S05]  /*3910*/  @!P0 BRA `(.L_x_42) ;  /* 0x0000000000248947 */ /* 0x000fea0003800000 */
[----:B------:R-:W-:Y:S02]  /*3920*/  LOP3.LUT P4, RZ, R93, 0xff, RZ, 0xc0, !PT ;  /* 0x000000ff5dff7812 */ /* 0x000fe4000788c0ff */
[----:B------:R-:W-:Y:S02]  /*3930*/  PLOP3.LUT P3, PT, P1, PT, PT, 0x80, 0x0 ;  /* 0x000000000000781c */ /* 0x000fe40000f6f070 */
[----:B------:R-:W-:-:S09]  /*3940*/  PRMT R94, RZ, 0x7610, R94 ;  /* 0x00007610ff5e7816 */ /* 0x000fd2000000005e */
[----:B------:R-:W-:Y:S05]  /*3950*/  @!P4 BRA `(.L_x_43) ;  /* 0x000000000020c947 */ /* 0x000fea0003800000 */
[----:B------:R-:W-:Y:S01]  /*3960*/  FSETP.EQ.AND P3, PT, R89, RZ, PT ;  /* 0x000000ff5900720b */ /* 0x000fe20003f62000 */
[----:B------:R-:W-:Y:S01]  /*3970*/  IMAD.MOV.U32 R92, RZ, RZ, R89 ;  /* 0x000000ffff5c7224 */ /* 0x000fe200078e0059 */
[----:B------:R-:W-:Y:S02]  /*3980*/  PRMT R94, R93, 0x7610, R94 ;  /* 0x000076105d5e7816 */ /* 0x000fe4000000005e */
[----:B------:R-:W-:Y:S01]  /*3990*/  MOV R0, R89 ;  /* 0x0000005900007202 */ /* 0x000fe20000000f00 */
[----:B------:R-:W-:Y:S08]  /*39a0*/  BRA `(.L_x_43) ;  /* 0x00000000000c7947 */ /* 0x000ff00003800000 */
.L_x_42:
[----:B------:R-:W-:Y:S01]  /*39b0*/  FSETP.EQ.AND P3, PT, R89, RZ, PT ;  /* 0x000000ff5900720b */ /* 0x000fe20003f62000 */
[--C-:B------:R-:W-:Y:S02]  /*39c0*/  IMAD.MOV.U32 R92, RZ, RZ, R89.reuse ;  /* 0x000000ffff5c7224 */ /* 0x100fe400078e0059 */
[----:B------:R-:W-:-:S10]  /*39d0*/  IMAD.MOV.U32 R0, RZ, RZ, R89 ;  /* 0x000000ffff007224 */ /* 0x000fd400078e0059 */
.L_x_43:
[----:B------:R-:W-:Y:S05]  /*39e0*/  BSYNC B0 ;  /* 0x0000000000007941 */ /* 0x000fea0003800000 */
.L_x_41:
[----:B------:R-:W-:-:S07]  /*39f0*/  SEL R5, RZ, 0x1, P3 ;  /* 0x00000001ff057807 */ /* 0x000fce0001800000 */
.L_x_40:
[----:B------:R-:W-:Y:S04]  /*3a00*/  BSSY B0, `(.L_x_44) ;  /* 0x000000f000007945 */ /* 0x000fe80003800000 */
[----:B------:R-:W-:Y:S05]  /*3a10*/  @!P0 BRA `(.L_x_45) ;  /* 0x0000000000288947 */ /* 0x000fea0003800000 */
[----:B------:R-:W-:Y:S02]  /*3a20*/  LOP3.LUT P0, RZ, R88, 0xff, RZ, 0xc0, !PT ;  /* 0x000000ff58ff7812 */ /* 0x000fe4000780c0ff */
[----:B------:R-:W-:Y:S02]  /*3a30*/  PRMT R93, RZ, 0x7610, R93 ;  /* 0x00007610ff5d7816 */ /* 0x000fe4000000005d */
[----:B------:R-:W-:-:S09]  /*3a40*/  PRMT R94, RZ, 0x7610, R94 ;  /* 0x00007610ff5e7816 */ /* 0x000fd2000000005e */
[----:B------:R-:W-:Y:S05]  /*3a50*/  @!P0 BRA `(.L_x_46) ;  /* 0x0000000000248947 */ /* 0x000fea0003800000 */
[----:B------:R-:W-:Y:S01]  /*3a60*/  FSETP.EQ.AND P1, PT, R89, RZ, PT ;  /* 0x000000ff5900720b */ /* 0x000fe20003f22000 */
[----:B------:R-:W-:Y:S01]  /*3a70*/  IMAD.MOV.U32 R92, RZ, RZ, R89 ;  /* 0x000000ffff5c7224 */ /* 0x000fe200078e0059 */
[C---:B------:R-:W-:Y:S01]  /*3a80*/  PRMT R93, R88.reuse, 0x7610, R93 ;  /* 0x00007610585d7816 */ /* 0x040fe2000000005d */
[----:B------:R-:W-:Y:S01]  /*3a90*/  IMAD.MOV.U32 R0, RZ, RZ, R89 ;  /* 0x000000ffff007224 */ /* 0x000fe200078e0059 */
[----:B------:R-:W-:Y:S01]  /*3aa0*/  PRMT R94, R88, 0x7610, R94 ;  /* 0x00007610585e7816 */ /* 0x000fe2000000005e */
[----:B------:R-:W-:Y:S08]  /*3ab0*/  BRA `(.L_x_46) ;  /* 0x00000000000c7947 */ /* 0x000ff00003800000 */
.L_x_45:
[----:B------:R-:W-:Y:S01]  /*3ac0*/  FSETP.EQ.AND P1, PT, R89, RZ, PT ;  /* 0x000000ff5900720b */ /* 0x000fe20003f22000 */
[----:B------:R-:W-:Y:S01]  /*3ad0*/  IMAD.MOV.U32 R0, RZ, RZ, R89 ;  /* 0x000000ffff007224 */ /* 0x000fe200078e0059 */
[----:B------:R-:W-:-:S11]  /*3ae0*/  MOV R92, R89 ;  /* 0x00000059005c7202 */ /* 0x000fd60000000f00 */
.L_x_46:
[----:B------:R-:W-:Y:S05]  /*3af0*/  BSYNC B0 ;  /* 0x0000000000007941 */ /* 0x000fea0003800000 */
.L_x_44:
[----:B------:R-:W-:Y:S01]  /*3b00*/  PRMT R5, R5, 0x9910, RZ ;  /* 0x0000991005057816 */ /* 0x000fe200000000ff */
[----:B------:R-:W-:Y:S02]  /*3b10*/  IMAD.MOV.U32 R7, RZ, RZ, RZ ;  /* 0x000000ffff077224 */ /* 0x000fe400078e00ff */
[----:B------:R-:W-:Y:S01]  /*3b20*/  IMAD.MOV.U32 R6, RZ, RZ, R4 ;  /* 0x000000ffff067224 */ /* 0x000fe200078e0004 */
[----:B------:R-:W-:Y:S01]  /*3b30*/  ISETP.NE.AND P3, PT, R5, RZ, PT ;  /* 0x000000ff0500720c */ /* 0x000fe20003f65270 */
[----:B------:R-:W-:-:S12]  /*3b40*/  @!P2 BRA `(.L_x_47) ;  /* 0x000000000060a947 */ /* 0x000fd80003800000 */
[----:B------:R-:W1:Y:S01]  /*3b50*/  LDC.64 R12, c[0x0][0x5d0] ;  /* 0x00017400ff0c7b82 */ /* 0x000e620000000a00 */
[----:B------:R-:W-:Y:S01]  /*3b60*/  SHF.R.U32.HI R8, RZ, 0x5, R8 ;  /* 0x00000005ff087819 */ /* 0x000fe20000011608 */
[----:B------:R-:W-:Y:S01]  /*3b70*/  USHF.R.S32.HI UR4, URZ, 0x1f, UR47 ;  /* 0x0000001f3f047899 */ /* 0x000fe2000801142f */
[----:B------:R-:W-:-:S03]  /*3b80*/  ISETP.GE.AND P0, PT, R22, 0x1, PT ;  /* 0x000000011600780c */ /* 0x000fc60003f06270 */
[----:B------:R-:W-:Y:S01]  /*3b90*/  IMAD.SHL.U32 R4, R8, 0x10, RZ ;  /* 0x0000001008047824 */ /* 0x000fe200078e00ff */
[C---:B------:R-:W-:Y:S02]  /*3ba0*/  ISETP.LT.OR P2, PT, R23.reuse, 0x9, !P0 ;  /* 0x000000091700780c */ /* 0x040fe40004741670 */
[----:B------:R-:W-:Y:S02]  /*3bb0*/  ISETP.LT.OR P0, PT, R23, 0x1, !P0 ;  /* 0x000000011700780c */ /* 0x000fe40004701670 */
[----:B------:R-:W-:-:S04]  /*3bc0*/  LOP3.LUT R4, R4, 0xfffffff0, R9, 0xe2, !PT ;  /* 0xfffffff004047812 */ /* 0x000fc800078ee209 */
[----:B------:R-:W-:-:S04]  /*3bd0*/  IADD3 R4, R4, UR46, RZ ;  /* 0x0000002e04047c10 */ /* 0x000fc8000fffe0ff */
[--C-:B------:R-:W-:Y:S01]  /*3be0*/  SHF.R.S32.HI R5, RZ, 0x1f, R4.reuse ;  /* 0x0000001fff057819 */ /* 0x100fe20000011404 */
[C---:B-1----:R-:W-:Y:S02]  /*3bf0*/  IMAD R6, R12.reuse, UR4, RZ ;  /* 0x000000040c067c24 */ /* 0x042fe4000f8e02ff */
[----:B------:R-:W-:-:S04]  /*3c00*/  IMAD.WIDE.U32 R4, R12, UR47, R4 ;  /* 0x0000002f0c047c25 */ /* 0x000fc8000f8e0004 */
[----:B------:R-:W-:Y:S01]  /*3c10*/  IMAD R6, R13, UR47, R6 ;  /* 0x0000002f0d067c24 */ /* 0x000fe2000f8e0206 */
[----:B------:R-:W-:Y:S02]  /*3c20*/  IADD3 R8, P4, R4, R10, RZ ;  /* 0x0000000a04087210 */ /* 0x000fe40007f9e0ff */
[----:B------:R-:W-:Y:S02]  /*3c30*/  PRMT R4, RZ, 0x7610, R4 ;  /* 0x00007610ff047816 */ /* 0x000fe40000000004 */
[----:B------:R-:W-:-:S05]  /*3c40*/  IADD3.X R9, R11, R5, R6, P4, !PT ;  /* 0x000000050b097210 */ /* 0x000fca00027fe406 */
[----:B------:R-:W2:Y:S04]  /*3c50*/  @!P2 LDG.E.U8 R5, desc[UR42][R8.64+0x8] ;  /* 0x0000082a0805a981 */ /* 0x000ea8000c1e1100 */
[----:B------:R-:W3:Y:S01]  /*3c60*/  @!P0 LDG.E.U8 R4, desc[UR42][R8.64] ;  /* 0x0000002a08048981 */ /* 0x000ee2000c1e1100 */
[----:B--2---:R-:W-:-:S05]  /*3c70*/  @!P2 IMAD.SHL.U32 R5, R5, 0x100, RZ ;  /* 0x000001000505a824 */ /* 0x004fca00078e00ff */
[----:B---3--:R-:W-:-:S04]  /*3c80*/  @!P2 LOP3.LUT R5, R4, R5, RZ, 0xfc, !PT ;  /* 0x000000050405a212 */ /* 0x008fc800078efcff */
[----:B------:R-:W-:-:S04]  /*3c90*/  @!P2 PRMT R4, R5, 0x7610, R4 ;  /* 0x000076100504a816 */ /* 0x000fc80000000004 */
[----:B------:R-:W-:-:S05]  /*3ca0*/  F2FP.F16.E4M3.UNPACK_B R4, R4 ;  /* 0x00000004ff04723e */ /* 0x000fca00020006ff */
[--C-:B------:R-:W-:Y:S02]  /*3cb0*/  HADD2.F32 R6, -RZ, R4.reuse.H0_H0 ;  /* 0x20000004ff067230 */ /* 0x100fe40000004100 */
[----:B------:R-:W-:-:S07]  /*3cc0*/  HADD2.F32 R4, -RZ, R4.H1_H1 ;  /* 0x30000004ff047230 */ /* 0x000fce0000004100 */
.L_x_47:
[----:B------:R-:W-:Y:S01]  /*3cd0*/  BSSY B0, `(.L_x_48) ;  /* 0x0000041000007945 */ /* 0x000fe20003800000 */
[----:B------:R-:W-:Y:S01]  /*3ce0*/  CS2R R8, SRZ ;  /* 0x0000000000087805 */ /* 0x000fe2000001ff00 */
[----:B------:R-:W-:Y:S02]  /*3cf0*/  IMAD.MOV.U32 R5, RZ, RZ, RZ ;  /* 0x000000ffff057224 */ /* 0x000fe400078e00ff */
[----:B------:R-:W-:Y:S05]  /*3d00*/  @!P3 BRA `(.L_x_49) ;  /* 0x0000000000f4b947 */ /* 0x000fea0003800000 */
[----:B------:R-:W-:-:S13]  /*3d10*/  ISETP.NE.AND P2, PT, R90, 0x3, PT ;  /* 0x000000035a00780c */ /* 0x000fda0003f45270 */
[----:B------:R-:W-:Y:S05]  /*3d20*/  @!P2 BRA `(.L_x_50) ;  /* 0x000000000004a947 */ /* 0x000fea0003800000 */
[----:B------:R-:W-:Y:S01]  /*3d30*/  BPT.TRAP 0x1 ;  /* 0x000000040000795c */ /* 0x000fe20000300000 */
.L_x_50:
[----:B------:R-:W-:Y:S01]  /*3d40*/  LEA R20, R96, UR51, 0x3 ;  /* 0x0000003360147c11 */ /* 0x000fe2000f8e18ff */
[----:B------:R-:W-:Y:S01]  /*3d50*/  BSSY B1, `(.L_x_51) ;  /* 0x0000006000017945 */ /* 0x000fe20003800000 */
[----:B------:R-:W-:Y:S01]  /*3d60*/  SHF.L.U32 R5, R95, 0x1f, RZ ;  /* 0x0000001f5f057819 */ /* 0x000fe200000006ff */
[----:B------:R-:W-:Y:S02]  /*3d70*/  IMAD.MOV.U32 R7, RZ, RZ, RZ ;  /* 0x000000ffff077224 */ /* 0x000fe400078e00ff */
[----:B------:R-:W-:Y:S01]  /*3d80*/  IMAD.MOV.U32 R9, RZ, RZ, RZ ;  /* 0x000000ffff097224 */ /* 0x000fe200078e00ff */
[----:B------:R-:W1:Y:S02]  /*3d90*/  SYNCS.PHASECHK.TRANS64.TRYWAIT P0, [R20+URZ+0xc0], R5 ;  /* 0x0000c005140075a7 */ /* 0x000e64000800017f */
[----:B-1----:R-:W-:Y:S05]  /*3da0*/  @!P0 BRA `(.L_x_52) ;  /* 0x0000005800408947 */ /* 0x002fea0003800000 */
.L_x_176:
[----:B------:R-:W-:Y:S05]  /*3db0*/  BSYNC B1 ;  /* 0x0000000000017941 */ /* 0x000fea0003800000 */
.L_x_51:
[----:B------:R-:W-:Y:S01]  /*3dc0*/  BSSY B1, `(.L_x_53) ;  /* 0x0000020000017945 */ /* 0x000fe20003800000 */
[----:B------:R-:W-:Y:S01]  /*3dd0*/  MOV R8, RZ ;  /* 0x000000ff00087202 */ /* 0x000fe20000000f00 */
[----:B-1----:R-:W-:Y:S02]  /*3de0*/  IMAD.MOV.U32 R5, RZ, RZ, RZ ;  /* 0x000000ffff057224 */ /* 0x002fe400078e00ff */
[----:B------:R-:W-:Y:S05]  /*3df0*/  @P1 BRA `(.L_x_54) ;  /* 0x0000000000701947 */ /* 0x000fea0003800000 */
[C---:B------:R-:W-:Y:S02]  /*3e00*/  IMAD.SHL.U32 R5, R18.reuse, 0x10, RZ ;  /* 0x0000001012057824 */ /* 0x040fe400078e00ff */
[C---:B------:R-:W-:Y:S02]  /*3e10*/  IMAD.SHL.U32 R8, R18.reuse, 0x2, RZ ;  /* 0x0000000212087824 */ /* 0x040fe400078e00ff */
[----:B------:R-:W-:Y:S01]  /*3e20*/  IMAD.SHL.U32 R10, R18, 0x8, RZ ;  /* 0x00000008120a7824 */ /* 0x000fe200078e00ff */
[----:B------:R-:W-:-:S04]  /*3e30*/  LOP3.LUT R5, R5, 0xe00, RZ, 0xc0, !PT ;  /* 0x00000e0005057812 */ /* 0x000fc800078ec0ff */
[----:B------:R-:W-:Y:S02]  /*3e40*/  LOP3.LUT R7, R10, 0x80, RZ, 0xc0, !PT ;  /* 0x000000800a077812 */ /* 0x000fe400078ec0ff */
[----:B------:R-:W-:Y:S02]  /*3e50*/  LOP3.LUT R5, R5, 0x6, R8, 0xf8, !PT ;  /* 0x0000000605057812 */ /* 0x000fe400078ef808 */
[----:B------:R-:W-:Y:S02]  /*3e60*/  LOP3.LUT R8, R7, 0x10, R18, 0xf8, !PT ;  /* 0x0000001007087812 */ /* 0x000fe400078ef812 */
[----:B------:R-:W-:Y:S02]  /*3e70*/  LOP3.LUT R5, R5, 0x60, R10, 0xf8, !PT ;  /* 0x0000006005057812 */ /* 0x000fe400078ef80a */
[----:B------:R-:W-:Y:S02]  /*3e80*/  SHF.R.U32.HI R7, RZ, 0x4, R18 ;  /* 0x00000004ff077819 */ /* 0x000fe40000011612 */
[----:B------:R-:W-:-:S02]  /*3e90*/  LOP3.LUT R5, R5, R8, RZ, 0xfc, !PT ;  /* 0x0000000805057212 */ /* 0x000fc400078efcff */
[----:B------:R-:W-:Y:S02]  /*3ea0*/  LOP3.LUT P0, RZ, R7, 0x1, RZ, 0xc0, !PT ;  /* 0x0000000107ff7812 */ /* 0x000fe4000780c0ff */
[----:B------:R-:W-:-:S05]  /*3eb0*/  LEA R5, R96, R5, 0xc ;  /* 0x0000000560057211 */ /* 0x000fca00078e60ff */
[----:B------:R-:W-:Y:S01]  /*3ec0*/  VIADD R7, R5, UR51 ;  /* 0x0000003305077c36 */ /* 0x000fe20008000000 */
[----:B------:R-:W-:Y:S03]  /*3ed0*/  LDS.U16 R9, [R5+UR51+0x308] ;  /* 0x0003083305097984 */ /* 0x000fe60008000400 */
[C---:B------:R-:W-:Y:S01]  /*3ee0*/  VIADD R8, R7.reuse, 0x200 ;  /* 0x0000020007087836 */ /* 0x040fe20000000000 */
[----:B------:R-:W-:Y:S01]  /*3ef0*/  LDS.U16 R10, [R5+UR51+0x208] ;  /* 0x00020833050a7984 */ /* 0x000fe20008000400 */
[----:B------:R-:W-:Y:S02]  /*3f00*/  VIADD R11, R7, 0x210 ;  /* 0x00000210070b7836 */ /* 0x000fe40000000000 */
[----:B------:R-:W-:Y:S01]  /*3f10*/  @P0 VIADD R11, R8, 0xfffffff0 ;  /* 0xfffffff0080b0836 */ /* 0x000fe20000000000 */
[----:B------:R-:W-:Y:S04]  /*3f20*/  LDS.U16 R7, [R5+UR51+0x300] ;  /* 0x0003003305077984 */ /* 0x000fe80008000400 */
[----:B------:R-:W1:Y:S04]  /*3f30*/  LDS.U16 R8, [R5+UR51+0x200] ;  /* 0x0002003305087984 */ /* 0x000e680008000400 */
[----:B------:R-:W-:Y:S04]  /*3f40*/  LDS.U16 R12, [R11+0x100] ;  /* 0x000100000b0c7984 */ /* 0x000fe80000000400 */
[----:B------:R-:W2:Y:S04]  /*3f50*/  LDS.U16 R13, [R11] ;  /* 0x000000000b0d7984 */ /* 0x000ea80000000400 */
[----:B------:R-:W-:Y:S04]  /*3f60*/  LDS.U16 R14, [R11+0x108] ;  /* 0x000108000b0e7984 */ /* 0x000fe80000000400 */
[----:B------:R-:W3:Y:S01]  /*3f70*/  LDS.U16 R15, [R11+0x8] ;  /* 0x000008000b0f7984 */ /* 0x000ee20000000400 */
[----:B-1----:R-:W-:-:S02]  /*3f80*/  PRMT R5, R8, 0x5410, R7 ;  /* 0x0000541008057816 */ /* 0x002fc40000000007 */
[----:B------:R-:W-:Y:S02]  /*3f90*/  PRMT R8, R10, 0x5410, R9 ;  /* 0x000054100a087816 */ /* 0x000fe40000000009 */
[----:B--2---:R-:W-:Y:S02]  /*3fa0*/  PRMT R9, R13, 0x5410, R12 ;  /* 0x000054100d097816 */ /* 0x004fe4000000000c */
[----:B---3--:R-:W-:-:S07]  /*3fb0*/  PRMT R7, R15, 0x5410, R14 ;  /* 0x000054100f077816 */ /* 0x008fce000000000e */
.L_x_54:
[----:B------:R-:W-:Y:S05]  /*3fc0*/  BSYNC B1 ;  /* 0x0000000000017941 */ /* 0x000fea0003800000 */
.L_x_53:
[----:B------:R-:W-:Y:S01]  /*3fd0*/  @!PT LDS RZ, [RZ] ;  /* 0x00000000fffff984 */ /* 0x000fe20000000800 */
[----:B------:R-:W-:Y:S01]  /*3fe0*/  @!PT LDS RZ, [RZ] ;  /* 0x00000000fffff984 */ /* 0x000fe20000000800 */
[----:B------:R-:W-:Y:S01]  /*3ff0*/  @!PT LDS RZ, [RZ] ;  /* 0x00000000fffff984 */ /* 0x000fe20000000800 */
[----:B------:R-:W-:Y:S01]  /*4000*/  @!PT LDS RZ, [RZ] ;  /* 0x00000000fffff984 */ /* 0x000fe20000000800 */
[----:B------:R1:W-:Y:S06]  /*4010*/  MEMBAR.ALL.CTA ;  /* 0x0000000000007992 */ /* 0x0003ec0000008000 */
[----:B-1----:R-:W1:Y:S01]  /*4020*/  FENCE.VIEW.ASYNC.S ;  /* 0x00000000000073c6 */ /* 0x002e620000000000 */
[----:B------:R-:W-:Y:S05]  /*4030*/  @!P2 BRA `(.L_x_55) ;  /* 0x000000000004a947 */ /* 0x000fea0003800000 */
[----:B------:R-:W-:Y:S01]  /*4040*/  BPT.TRAP 0x1 ;  /* 0x000000040000795c */ /* 0x000fe20000300000 */
.L_x_55:
[----:B------:R-:W2:Y:S01]  /*4050*/  S2R R11, SR_CgaCtaId ;  /* 0x00000000000b7919 */ /* 0x000ea20000008800 */
[----:B------:R-:W-:Y:S01]  /*4060*/  IADD3 R10, R20, 0xe0, RZ ;  /* 0x000000e0140a7810 */ /* 0x000fe20007ffe0ff */
[----:B------:R-:W-:-:S05]  /*4070*/  VIADD R96, R96, 0x1 ;  /* 0x0000000160607836 */ /* 0x000fca0000000000 */
[----:B------:R-:W-:-:S04]  /*4080*/  ISETP.NE.AND P0, PT, R96, 0x4, PT ;  /* 0x000000046000780c */ /* 0x000fc80003f05270 */
[----:B------:R-:W-:Y:S02]  /*4090*/  SEL R96, R96, RZ, P0 ;  /* 0x000000ff60607207 */ /* 0x000fe40000000000 */
[----:B--2---:R-:W-:-:S04]  /*40a0*/  PRMT R10, R11, 0x654, R10 ;  /* 0x000006540b0a7816 */ /* 0x004fc8000000000a */
[----:B-1----:R1:W-:Y:S02]  /*40b0*/  SYNCS.ARRIVE.TRANS64.RED.A1T0 RZ, [R10+URZ], RZ ;  /* 0x000000ff0aff79a7 */ /* 0x0023e4000810043f */
[----:B-1----:R-:W-:-:S04]  /*40c0*/  SEL R10, RZ, 0x1, P0 ;  /* 0x00000001ff0a7807 */ /* 0x002fc80000000000 */
[----:B------:R-:W-:-:S07]  /*40d0*/  LOP3.LUT R95, R95, R10, RZ, 0x3c, !PT ;  /* 0x0000000a5f5f7212 */ /* 0x000fce00078e3cff */
.L_x_49:
[----:B------:R-:W-:Y:S05]  /*40e0*/  BSYNC B0 ;  /* 0x0000000000007941 */ /* 0x000fea0003800000 */
.L_x_48:
[----:B------:R-:W-:Y:S01]  /*40f0*/  F2FP.F16.E4M3.UNPACK_B R11, R5 ;  /* 0x00000005ff0b723e */ /* 0x000fe200020006ff */
[C-C-:B-----5:R-:W-:Y:S01]  /*4100*/  FFMA R10, R91.reuse, R161, R6.reuse ;  /* 0x000000a15b0a7223 */ /* 0x160fe20000000006 */
[----:B------:R-:W-:Y:S01]  /*4110*/  F2FP.F16.E4M3.UNPACK_B R12, R5.H1 ;  /* 0x00000005ff0c723e */ /* 0x000fe200030006ff */
[C---:B------:R-:W-:Y:S01]  /*4120*/  FFMA R160, R91.reuse, R160, R6 ;  /* 0x000000a05ba07223 */ /* 0x040fe20000000006 */
[C---:B------:R-:W-:Y:S01]  /*4130*/  FFMA R158, R91.reuse, R158, R4 ;  /* 0x0000009e5b9e7223 */ /* 0x040fe20000000004 */
[--C-:B------:R-:W-:Y:S01]  /*4140*/  HADD2.F32 R13, -RZ, R11.reuse.H0_H0 ;  /* 0x2000000bff0d7230 */ /* 0x100fe20000004100 */
[----:B------:R-:W-:Y:S01]  /*4150*/  SHF.R.U32.HI R14, RZ, 0x4, R18 ;  /* 0x00000004ff0e7819 */ /* 0x000fe20000011612 */
[----:B------:R-:W-:Y:S02]  /*4160*/  HADD2.F32 R11, -RZ, R11.H1_H1 ;  /* 0x3000000bff0b7230 */ /* 0x000fe40000004100 */
[----:B------:R-:W-:Y:S01]  /*4170*/  FFMA R156, R91, R156, R6 ;  /* 0x0000009c5b9c7223 */ /* 0x000fe20000000006 */
[----:B------:R-:W-:-:S02]  /*4180*/  HADD2.F32 R15, -RZ, R12.H1_H1 ;  /* 0x3000000cff0f7230 */ /* 0x000fc40000004100 */
[-C--:B------:R-:W-:Y:S01]  /*4190*/  FFMA R20, R13, R145.reuse, R10 ;  /* 0x000000910d147223 */ /* 0x080fe2000000000a */
[----:B------:R-:W-:Y:S02]  /*41a0*/  HADD2.F32 R13, -RZ, R12.H0_H0 ;  /* 0x2000000cff0d7230 */ /* 0x000fe40000004100 */
[----:B------:R-:W-:Y:S01]  /*41b0*/  FFMA R23, R11, R145, R160 ;  /* 0x000000910b177223 */ /* 0x000fe200000000a0 */
[----:B------:R-:W-:Y:S01]  /*41c0*/  FFMA R10, R91, R159, R4 ;  /* 0x0000009f5b0a7223 */ /* 0x000fe20000000004 */
[-C--:B------:R-:W-:Y:S01]  /*41d0*/  F2FP.F16.E4M3.UNPACK_B R12, R8.reuse ;  /* 0x00000008ff0c723e */ /* 0x080fe200020006ff */
[-C--:B------:R-:W-:Y:S01]  /*41e0*/  FFMA R25, R15, R145.reuse, R158 ;  /* 0x000000910f197223 */ /* 0x080fe2000000009e */
[----:B------:R-:W-:Y:S01]  /*41f0*/  F2FP.F16.E4M3.UNPACK_B R11, R8.H1 ;  /* 0x00000008ff0b723e */ /* 0x000fe200030006ff */
[----:B------:R-:W-:Y:S01]  /*4200*/  FFMA R22, R13, R145, R10 ;  /* 0x000000910d167223 */ /* 0x000fe2000000000a */
[----:B------:R-:W-:Y:S01]  /*4210*/  LOP3.LUT P2, RZ, R14, 0x1, RZ, 0xc0, !PT ;  /* 0x000000010eff7812 */ /* 0x000fe2000784c0ff */
[----:B------:R-:W-:-:S02]  /*4220*/  HADD2.F32 R13, -RZ, R12.H0_H0 ;  /* 0x2000000cff0d7230 */ /* 0x000fc40000004100 */
[C---:B------:R-:W-:Y:S01]  /*4230*/  FFMA R10, R91.reuse, R157, R6 ;  /* 0x0000009d5b0a7223 */ /* 0x040fe20000000006 */
[----:B------:R-:W-:Y:S02]  /*4240*/  HADD2.F32 R15, -RZ, R12.H1_H1 ;  /* 0x3000000cff0f7230 */ /* 0x000fe40000004100 */
[----:B------:R-:W-:Y:S01]  /*4250*/  FFMA R12, R91, R155, R4 ;  /* 0x0000009b5b0c7223 */ /* 0x000fe20000000004 */
[--C-:B------:R-:W-:Y:S01]  /*4260*/  HADD2.F32 R21, -RZ, R11.reuse.H0_H0 ;  /* 0x2000000bff157230 */ /* 0x100fe20000004100 */
[----:B------:R-:W-:Y:S01]  /*4270*/  F2FP.F16.E4M3.UNPACK_B R14, R9 ;  /* 0x00000009ff0e723e */ /* 0x000fe200020006ff */
[-C--:B------:R-:W-:Y:S01]  /*4280*/  FFMA R24, R13, R145.reuse, R10 ;  /* 0x000000910d187223 */ /* 0x080fe2000000000a */
[----:B------:R-:W-:Y:S02]  /*4290*/  HADD2.F32 R11, -RZ, R11.H1_H1 ;  /* 0x3000000bff0b7230 */ /* 0x000fe40000004100 */
[----:B------:R-:W-:Y:S01]  /*42a0*/  FFMA R154, R91, R154, R4 ;  /* 0x0000009a5b9a7223 */ /* 0x000fe20000000004 */
[----:B------:R-:W-:Y:S01]  /*42b0*/  FFMA R26, R21, R145, R12 ;  /* 0x00000091151a7223 */ /* 0x000fe2000000000c */
[--C-:B------:R-:W-:Y:S01]  /*42c0*/  HADD2.F32 R13, -RZ, R14.reuse.H0_H0 ;  /* 0x2000000eff0d7230 */ /* 0x100fe20000004100 */
[----:B------:R-:W-:Y:S01]  /*42d0*/  F2FP.F16.E4M3.UNPACK_B R12, R9.H1 ;  /* 0x00000009ff0c723e */ /* 0x000fe200030006ff */
[----:B------:R-:W-:Y:S01]  /*42e0*/  FFMA R10, R91, R153, R6 ;  /* 0x000000995b0a7223 */ /* 0x000fe20000000006 */
[-C--:B------:R-:W-:Y:S01]  /*42f0*/  FFMA R27, R15, R145.reuse, R156 ;  /* 0x000000910f1b7223 */ /* 0x080fe2000000009c */
[----:B------:R-:W-:Y:S01]  /*4300*/  FFMA R29, R11, R145, R154 ;  /* 0x000000910b1d7223 */ /* 0x000fe2000000009a */
[----:B------:R-:W-:-:S02]  /*4310*/  HADD2.F32 R15, -RZ, R14.H1_H1 ;  /* 0x3000000eff0f7230 */ /* 0x000fc40000004100 */
[----:B------:R-:W-:Y:S01]  /*4320*/  FFMA R28, R13, R145, R10 ;  /* 0x000000910d1c7223 */ /* 0x000fe2000000000a */
[--C-:B------:R-:W-:Y:S02]  /*4330*/  HADD2.F32 R11, -RZ, R12.reuse.H0_H0 ;  /* 0x2000000cff0b7230 */ /* 0x100fe40000004100 */
[C---:B------:R-:W-:Y:S01]  /*4340*/  FFMA R152, R91.reuse, R152, R6 ;  /* 0x000000985b987223 */ /* 0x040fe20000000006 */
[----:B------:R-:W-:Y:S01]  /*4350*/  F2FP.F16.E4M3.UNPACK_B R14, R7 ;  /* 0x00000007ff0e723e */ /* 0x000fe200020006ff */
[----:B------:R-:W-:Y:S01]  /*4360*/  FFMA R10, R91, R151, R4 ;  /* 0x000000975b0a7223 */ /* 0x000fe20000000004 */
[----:B------:R-:W-:Y:S02]  /*4370*/  HADD2.F32 R13, -RZ, R12.H1_H1 ;  /* 0x3000000cff0d7230 */ /* 0x000fe40000004100 */
[-C--:B------:R-:W-:Y:S01]  /*4380*/  FFMA R31, R15, R145.reuse, R152 ;  /* 0x000000910f1f7223 */ /* 0x080fe20000000098 */
[----:B------:R-:W-:Y:S01]  /*4390*/  FFMA R150, R91, R150, R4 ;  /* 0x000000965b967223 */ /* 0x000fe20000000004 */
[----:B------:R-:W-:Y:S01]  /*43a0*/  FFMA R30, R11, R145, R10 ;  /* 0x000000910b1e7223 */ /* 0x000fe2000000000a */
[--C-:B------:R-:W-:Y:S01]  /*43b0*/  HADD2.F32 R15, -RZ, R14.reuse.H0_H0 ;  /* 0x2000000eff0f7230 */ /* 0x100fe20000004100 */
[----:B------:R-:W-:Y:S01]  /*43c0*/  LOP3.LUT R10, R18, 0xff, RZ, 0xc0, !PT ;  /* 0x000000ff120a7812 */ /* 0x000fe200078ec0ff */
[----:B------:R-:W-:Y:S01]  /*43d0*/  HADD2.F32 R21, -RZ, R14.H1_H1 ;  /* 0x3000000eff157230 */ /* 0x000fe20000004100 */
[----:B------:R-:W-:Y:S01]  /*43e0*/  F2FP.F16.E4M3.UNPACK_B R14, R7.H1 ;  /* 0x00000007ff0e723e */ /* 0x000fe200030006ff */
[----:B------:R-:W-:Y:S01]  /*43f0*/  FFMA R33, R13, R145, R150 ;  /* 0x000000910d217223 */ /* 0x000fe20000000096 */
[----:B------:R-:W-:Y:S01]  /*4400*/  FFMA R148, R91, R148, R6 ;  /* 0x000000945b947223 */ /* 0x000fe20000000006 */
[----:B------:R-:W-:-:S02]  /*4410*/  VIADD R10, R10, 0x1f ;  /* 0x0000001f0a0a7836 */ /* 0x000fc40000000000 */
[C---:B------:R-:W-:Y:S01]  /*4420*/  FFMA R146, R91.reuse, R146, R4 ;  /* 0x000000925b927223 */ /* 0x040fe20000000004 */
[--C-:B------:R-:W-:Y:S02]  /*4430*/  HADD2.F32 R11, -RZ, R14.reuse.H0_H0 ;  /* 0x2000000eff0b7230 */ /* 0x100fe40000004100 */
[----:B------:R-:W-:Y:S01]  /*4440*/  FFMA R12, R91, R149, R6 ;  /* 0x000000955b0c7223 */ /* 0x000fe20000000006 */
[----:B------:R-:W-:Y:S02]  /*4450*/  HADD2.F32 R13, -RZ, R14.H1_H1 ;  /* 0x3000000eff0d7230 */ /* 0x000fe40000004100 */
[-C--:B------:R-:W-:Y:S01]  /*4460*/  FFMA R148, R21, R145.reuse, R148 ;  /* 0x0000009115947223 */ /* 0x080fe20000000094 */
[----:B------:R-:W-:Y:S01]  /*4470*/  IMAD.SHL.U32 R14, R18, 0x10, RZ ;  /* 0x00000010120e7824 */ /* 0x000fe200078e00ff */
[----:B------:R-:W-:Y:S01]  /*4480*/  ISETP.GT.U32.AND P0, PT, R10, 0x3e, PT ;  /* 0x0000003e0a00780c */ /* 0x000fe20003f04070 */
[C---:B------:R-:W-:Y:S02]  /*4490*/  IMAD.SHL.U32 R21, R18.reuse, 0x2, RZ ;  /* 0x0000000212157824 */ /* 0x040fe400078e00ff */
[-C--:B------:R-:W-:Y:S01]  /*44a0*/  FFMA R146, R13, R145.reuse, R146 ;  /* 0x000000910d927223 */ /* 0x080fe20000000092 */
[----:B------:R-:W-:Y:S01]  /*44b0*/  SHF.L.U32 R13, R18, 0x3, RZ ;  /* 0x00000003120d7819 */ /* 0x000fe200000006ff */
[----:B------:R-:W-:Y:S01]  /*44c0*/  FFMA R15, R15, R145, R12 ;  /* 0x000000910f0f7223 */ /* 0x000fe2000000000c */
[----:B------:R-:W-:Y:S01]  /*44d0*/  LOP3.LUT R14, R14, 0xe00, RZ, 0xc0, !PT ;  /* 0x00000e000e0e7812 */ /* 0x000fe200078ec0ff */
[----:B------:R-:W-:Y:S01]  /*44e0*/  FFMA R12, R91, R147, R4 ;  /* 0x000000935b0c7223 */ /* 0x000fe20000000004 */
[----:B------:R-:W-:-:S02]  /*44f0*/  F2FP.SATFINITE.E4M3.F32.PACK_AB_MERGE_C R20, R23, R20, RZ ;  /* 0x000000141714723e */ /* 0x000fc400048070ff */
[----:B------:R-:W-:Y:S01]  /*4500*/  LOP3.LUT R14, R14, 0x6, R21, 0xf8, !PT ;  /* 0x000000060e0e7812 */ /* 0x000fe200078ef815 */
[----:B------:R-:W-:Y:S01]  /*4510*/  FFMA R11, R11, R145, R12 ;  /* 0x000000910b0b7223 */ /* 0x000fe2000000000c */
[----:B------:R-:W-:Y:S01]  /*4520*/  LOP3.LUT R21, R13, 0x80, RZ, 0xc0, !PT ;  /* 0x000000800d157812 */ /* 0x000fe200078ec0ff */
[----:B------:R-:W-:Y:S01]  /*4530*/  IMAD.MOV.U32 R12, RZ, RZ, 0x10 ;  /* 0x00000010ff0c7424 */ /* 0x000fe200078e00ff */
[----:B------:R-:W-:Y:S02]  /*4540*/  LOP3.LUT R14, R14, 0x60, R13, 0xf8, !PT ;  /* 0x000000600e0e7812 */ /* 0x000fe400078ef80d */
[----:B------:R-:W-:Y:S02]  /*4550*/  LOP3.LUT R13, R21, 0x10, R18, 0xf8, !PT ;  /* 0x00000010150d7812 */ /* 0x000fe400078ef812 */
[----:B------:R-:W-:Y:S02]  /*4560*/  F2FP.SATFINITE.E4M3.F32.PACK_AB_MERGE_C R21, R146, R11, RZ ;  /* 0x0000000b9215723e */ /* 0x000fe400048070ff */
[----:B------:R-:W-:-:S02]  /*4570*/  F2FP.SATFINITE.E4M3.F32.PACK_AB_MERGE_C R22, R25, R22, RZ ;  /* 0x000000161916723e */ /* 0x000fc400048070ff */
[----:B------:R-:W-:Y:S02]  /*4580*/  F2FP.SATFINITE.E4M3.F32.PACK_AB_MERGE_C R24, R27, R24, RZ ;  /* 0x000000181b18723e */ /* 0x000fe400048070ff */
[----:B------:R-:W-:Y:S02]  /*4590*/  F2FP.SATFINITE.E4M3.F32.PACK_AB_MERGE_C R26, R29, R26, RZ ;  /* 0x0000001a1d1a723e */ /* 0x000fe400048070ff */
[----:B------:R-:W-:Y:S02]  /*45a0*/  F2FP.SATFINITE.E4M3.F32.PACK_AB_MERGE_C R31, R31, R28, RZ ;  /* 0x0000001c1f1f723e */ /* 0x000fe400048070ff */
[----:B------:R-:W-:Y:S02]  /*45b0*/  F2FP.SATFINITE.E4M3.F32.PACK_AB_MERGE_C R33, R33, R30, RZ ;  /* 0x0000001e2121723e */ /* 0x000fe400048070ff */
[----:B------:R-:W-:Y:S02]  /*45c0*/  F2FP.SATFINITE.E4M3.F32.PACK_AB_MERGE_C R15, R148, R15, RZ ;  /* 0x0000000f940f723e */ /* 0x000fe400048070ff */
[----:B------:R-:W-:-:S02]  /*45d0*/  LOP3.LUT R11, R14, R13, RZ, 0xfc, !PT ;  /* 0x0000000d0e0b7212 */ /* 0x000fc400078efcff */
[----:B------:R-:W-:Y:S01]  /*45e0*/  SEL R12, R12, 0xfffffff0, !P2 ;  /* 0xfffffff00c0c7807 */ /* 0x000fe20005000000 */
[----:B------:R-:W-:Y:S06]  /*45f0*/  @P0 BRA `(.L_x_56) ;  /* 0x0000000000040947 */ /* 0x000fec0003800000 */
[----:B------:R-:W-:-:S04]  /*4600*/  DEPBAR.LE SB0, 0x1 ;  /* 0x000080400000791a */ /* 0x000fc80000000000 */
.L_x_56:
[----:B------:R-:W-:Y:S05]  /*4610*/  WARPSYNC.ALL ;  /* 0x0000000000007948 */ /* 0x000fea0003800000 */
[----:B------:R-:W-:Y:S01]  /*4620*/  BAR.SYNC.DEFER_BLOCKING 0x1, 0x100 ;  /* 0x0044000000007b1d */ /* 0x000fe20000010000 */
[----:B------:R-:W-:-:S04]  /*4630*/  VIADD R13, R11, UR51 ;  /* 0x000000330b0d7c36 */ /* 0x000fc80008000000 */
[----:B------:R-:W-:Y:S01]  /*4640*/  IMAD.IADD R10, R13, 0x1, R12 ;  /* 0x000000010d0a7824 */ /* 0x000fe200078e020c */
[----:B------:R-:W-:Y:S01]  /*4650*/  BSSY B0, `(.L_x_57) ;  /* 0x0000016000007945 */ /* 0x000fe20003800000 */
[----:B------:R1:W-:Y:S04]  /*4660*/  STS.U16 [R11+UR51+0x4200], R20 ;  /* 0x004200140b007988 */ /* 0x0003e80008000433 */
[----:B------:R1:W-:Y:S04]  /*4670*/  STS.U16 [R11+UR51+0x4300], R22 ;  /* 0x004300160b007988 */ /* 0x0003e80008000433 */
[----:B------:R1:W-:Y:S04]  /*4680*/  STS.U16 [R11+UR51+0x4208], R24 ;  /* 0x004208180b007988 */ /* 0x0003e80008000433 */
[----:B------:R1:W-:Y:S04]  /*4690*/  STS.U16 [R11+UR51+0x4308], R26 ;  /* 0x0043081a0b007988 */ /* 0x0003e80008000433 */
[----:B------:R1:W-:Y:S04]  /*46a0*/  STS.U16 [R10+0x4200], R31 ;  /* 0x0042001f0a007388 */ /* 0x0003e80000000400 */
[----:B------:R1:W-:Y:S04]  /*46b0*/  STS.U16 [R10+0x4300], R33 ;  /* 0x004300210a007388 */ /* 0x0003e80000000400 */
[----:B------:R1:W-:Y:S04]  /*46c0*/  STS.U16 [R10+0x4208], R15 ;  /* 0x0042080f0a007388 */ /* 0x0003e80000000400 */
[----:B------:R1:W-:Y:S01]  /*46d0*/  STS.U16 [R10+0x4308], R21 ;  /* 0x004308150a007388 */ /* 0x0003e20000000400 */
[----:B------:R-:W-:Y:S01]  /*46e0*/  @!PT LDS RZ, [RZ] ;  /* 0x00000000fffff984 */ /* 0x000fe20000000800 */
[----:B------:R-:W-:Y:S01]  /*46f0*/  @!PT LDS RZ, [RZ] ;  /* 0x00000000fffff984 */ /* 0x000fe20000000800 */
[----:B------:R-:W-:Y:S01]  /*4700*/  @!PT LDS RZ, [RZ] ;  /* 0x00000000fffff984 */ /* 0x000fe20000000800 */
[----:B------:R-:W-:Y:S01]  /*4710*/  @!PT LDS RZ, [RZ] ;  /* 0x00000000fffff984 */ /* 0x000fe20000000800 */
[----:B------:R2:W-:Y:S06]  /*4720*/  MEMBAR.ALL.CTA ;  /* 0x0000000000007992 */ /* 0x0005ec0000008000 */
[----:B--2---:R-:W2:Y:S02]  /*4730*/  FENCE.VIEW.ASYNC.S ;  /* 0x00000000000073c6 */ /* 0x004ea40000000000 */
[----:B--2---:R-:W-:Y:S06]  /*4740*/  BAR.SYNC.DEFER_BLOCKING 0x1, 0x100 ;  /* 0x0044000000007b1d */ /* 0x004fec0000010000 */
[----:B-1----:R-:W-:Y:S05]  /*4750*/  @P0 BRA `(.L_x_58) ;  /* 0x0000000000140947 */ /* 0x002fea0003800000 */
[----:B------:R-:W-:Y:S02]  /*4760*/  UIADD3 UR4, UP0, UR48, 0x4f0, URZ ;  /* 0x000004f030047890 */ /* 0x000fe4000ff1e03f */
[----:B------:R-:W-:Y:S02]  /*4770*/  UIADD3 UR44, UR51, 0x4200, URZ ;  /* 0x00004200332c7890 */ /* 0x000fe4000fffe03f */
[----:B------:R-:W-:-:S09]  /*4780*/  UIADD3.X UR5, URZ, UR49, URZ, UP0, !UPT ;  /* 0x000000313f057290 */ /* 0x000fd200087fe43f */
[----:B------:R1:W-:Y:S02]  /*4790*/  UTMASTG.3D [UR44], [UR4] ;  /* 0x0000002c040073b5 */ /* 0x0003e40008010000 */
[----:B-1----:R0:W-:Y:S02]  /*47a0*/  UTMACMDFLUSH ;  /* 0x00000000000079b7 */ /* 0x0021e40000000000 */
.L_x_58:
[----:B------:R-:W-:Y:S05]  /*47b0*/  BSYNC B0 ;  /* 0x0000000000007941 */ /* 0x000fea0003800000 */
.L_x_57:
[----:B------:R-:W-:Y:S04]  /*47c0*/  BSSY B0, `(.L_x_59) ;  /* 0x000002e000007945 */ /* 0x000fe80003800000 */
[----:B------:R-:W-:Y:S05]  /*47d0*/  @!P3 BRA `(.L_x_60) ;  /* 0x0000000000b0b947 */ /* 0x000fea0003800000 */
[----:B------:R-:W-:-:S13]  /*47e0*/  ISETP.NE.AND P4, PT, R90, 0x3, PT ;  /* 0x000000035a00780c */ /* 0x000fda0003f85270 */
[----:B------:R-:W-:Y:S05]  /*47f0*/  @!P4 BRA `(.L_x_61) ;  /* 0x000000000004c947 */ /* 0x000fea0003800000 */
[----:B------:R-:W-:Y:S01]  /*4800*/  BPT.TRAP 0x1 ;  /* 0x000000040000795c */ /* 0x000fe20000300000 */
.L_x_61:
[----:B------:R-:W-:Y:S01]  /*4810*/  LEA R21, R96, UR51, 0x3 ;  /* 0x0000003360157c11 */ /* 0x000fe2000f8e18ff */
[----:B------:R-:W-:Y:S01]  /*4820*/  BSSY B1, `(.L_x_62) ;  /* 0x0000004000017945 */ /* 0x000fe20003800000 */
[----:B------:R-:W-:-:S04]  /*4830*/  SHF.L.U32 R14, R95, 0x1f, RZ ;  /* 0x0000001f5f0e7819 */ /* 0x000fc800000006ff */
[----:B------:R-:W1:Y:S02]  /*4840*/  SYNCS.PHASECHK.TRANS64.TRYWAIT P2, [R21+URZ+0xc0], R14 ;  /* 0x0000c00e150075a7 */ /* 0x000e64000804017f */
[----:B-1----:R-:W-:Y:S05]  /*4850*/  @!P2 BRA `(.L_x_63) ;  /* 0x0000004c00a8a947 */ /* 0x002fea0003800000 */
.L_x_177:
[----:B------:R-:W-:Y:S05]  /*4860*/  BSYNC B1 ;  /* 0x0000000000017941 */ /* 0x000fea0003800000 */
.L_x_62:
[----:B------:R-:W-:Y:S04]  /*4870*/  BSSY B1, `(.L_x_64) ;  /* 0x0000011000017945 */ /* 0x000fe80003800000 */
[----:B------:R-:W-:Y:S05]  /*4880*/  @P1 BRA `(.L_x_65) ;  /* 0x00000000003c1947 */ /* 0x000fea0003800000 */
[----:B------:R-:W-:-:S05]  /*4890*/  IMAD R23, R96, 0x1000, R11 ;  /* 0x0000100060177824 */ /* 0x000fca00078e020b */
[----:B------:R-:W-:Y:S01]  /*48a0*/  IADD3 R15, R23, UR51, RZ ;  /* 0x00000033170f7c10 */ /* 0x000fe2000fffe0ff */
[----:B------:R-:W-:Y:S04]  /*48b0*/  LDS.U16 R5, [R23+UR51+0x300] ;  /* 0x0003003317057984 */ /* 0x000fe80008000400 */
[----:B------:R-:W-:Y:S01]  /*48c0*/  IMAD.IADD R15, R15, 0x1, R12 ;  /* 0x000000010f0f7824 */ /* 0x000fe200078e020c */
[----:B------:R-:W2:Y:S04]  /*48d0*/  LDS.U16 R8, [R23+UR51+0x200] ;  /* 0x0002003317087984 */ /* 0x000ea80008000400 */
[----:B------:R-:W-:Y:S04]  /*48e0*/  LDS.U16 R7, [R23+UR51+0x308] ;  /* 0x0003083317077984 */ /* 0x000fe80008000400 */
[----:B-1----:R-:W1:Y:S04]  /*48f0*/  LDS.U16 R14, [R23+UR51+0x208] ;  /* 0x00020833170e7984 */ /* 0x002e680008000400 */
[----:B------:R-:W-:Y:S04]  /*4900*/  LDS.U16 R9, [R15+0x300] ;  /* 0x000300000f097984 */ /* 0x000fe80000000400 */
[----:B------:R-:W3:Y:S04]  /*4910*/  LDS.U16 R20, [R15+0x200] ;  /* 0x000200000f147984 */ /* 0x000ee80000000400 */
[----:B------:R-:W-:Y:S04]  /*4920*/  LDS.U16 R13, [R15+0x308] ;  /* 0x000308000f0d7984 */ /* 0x000fe80000000400 */
[----:B------:R-:W4:Y:S01]  /*4930*/  LDS.U16 R22, [R15+0x208] ;  /* 0x000208000f167984 */ /* 0x000f220000000400 */
[----:B--2---:R-:W-:-:S02]  /*4940*/  PRMT R5, R8, 0x5410, R5 ;  /* 0x0000541008057816 */ /* 0x004fc40000000005 */
[----:B-1----:R-:W-:Y:S02]  /*4950*/  PRMT R8, R14, 0x5410, R7 ;  /* 0x000054100e087816 */ /* 0x002fe40000000007 */
[----:B---3--:R-:W-:Y:S02]  /*4960*/  PRMT R9, R20, 0x5410, R9 ;  /* 0x0000541014097816 */ /* 0x008fe40000000009 */
[----:B----4-:R-:W-:-:S07]  /*4970*/  PRMT R7, R22, 0x5410, R13 ;  /* 0x0000541016077816 */ /* 0x010fce000000000d */
.L_x_65:
[----:B------:R-:W-:Y:S05]  /*4980*/  BSYNC B1 ;  /* 0x0000000000017941 */ /* 0x000fea0003800000 */
.L_x_64:
[----:B------:R-:W-:Y:S01]  /*4990*/  @!PT LDS RZ, [RZ] ;  /* 0x00000000fffff984 */ /* 0x000fe20000000800 */
[----:B------:R-:W-:Y:S01]  /*49a0*/  @!PT LDS RZ, [RZ] ;  /* 0x00000000fffff984 */ /* 0x000fe20000000800 */
[----:B------:R-:W-:Y:S01]  /*49b0*/  @!PT LDS RZ, [RZ] ;  /* 0x00000000fffff984 */ /* 0x000fe20000000800 */
[----:B------:R-:W-:Y:S01]  /*49c0*/  @!PT LDS RZ, [RZ] ;  /* 0x00000000fffff984 */ /* 0x000fe20000000800 */
[----:B------:R2:W-:Y:S06]  /*49d0*/  MEMBAR.ALL.CTA ;  /* 0x0000000000007992 */ /* 0x0005ec0000008000 */
[----:B--2---:R-:W2:Y:S01]  /*49e0*/  FENCE.VIEW.ASYNC.S ;  /* 0x00000000000073c6 */ /* 0x004ea20000000000 */
[----:B------:R-:W-:Y:S05]  /*49f0*/  @!P4 BRA `(.L_x_66) ;  /* 0x000000000004c947 */ /* 0x000fea0003800000 */
[----:B------:R-:W-:Y:S01]  /*4a00*/  BPT.TRAP 0x1 ;  /* 0x000000040000795c */ /* 0x000fe20000300000 */
.L_x_66:
[----:B-1----:R-:W1:Y:S01]  /*4a10*/  S2R R14, SR_CgaCtaId ;  /* 0x00000000000e7919 */ /* 0x002e620000008800 */
[----:B------:R-:W-:Y:S02]  /*4a20*/  VIADD R13, R21, 0xe0 ;  /* 0x000000e0150d7836 */ /* 0x000fe40000000000 */
[----:B------:R-:W-:-:S05]  /*4a30*/  VIADD R96, R96, 0x1 ;  /* 0x0000000160607836 */ /* 0x000fca0000000000 */
[----:B------:R-:W-:-:S04]  /*4a40*/  ISETP.NE.AND P2, PT, R96, 0x4, PT ;  /* 0x000000046000780c */ /* 0x000fc80003f45270 */
[----:B------:R-:W-:Y:S02]  /*4a50*/  SEL R96, R96, RZ, P2 ;  /* 0x000000ff60607207 */ /* 0x000fe40001000000 */
[----:B-1----:R-:W-:Y:S02]  /*4a60*/  PRMT R13, R14, 0x654, R13 ;  /* 0x000006540e0d7816 */ /* 0x002fe4000000000d */
[----:B------:R-:W-:Y:S02]  /*4a70*/  SEL R14, RZ, 0x1, P2 ;  /* 0x00000001ff0e7807 */ /* 0x000fe40001000000 */
[----:B--2---:R1:W-:Y:S02]  /*4a80*/  SYNCS.ARRIVE.TRANS64.RED.A1T0 RZ, [R13+URZ], RZ ;  /* 0x000000ff0dff79a7 */ /* 0x0043e4000810043f */
[----:B------:R-:W-:-:S07]  /*4a90*/  LOP3.LUT R95, R95, R14, RZ, 0x3c, !PT ;  /* 0x0000000e5f5f7212 */ /* 0x000fce00078e3cff */
.L_x_60:
[----:B------:R-:W-:Y:S05]  /*4aa0*/  BSYNC B0 ;  /* 0x0000000000007941 */ /* 0x000fea0003800000 */
.L_x_59:
[----:B-1----:R-:W-:Y:S01]  /*4ab0*/  F2FP.F16.E4M3.UNPACK_B R13, R5 ;  /* 0x00000005ff0d723e */ /* 0x002fe200020006ff */
[C-C-:B------:R-:W-:Y:S01]  /*4ac0*/  FFMA R14, R91.reuse, R143, R6.reuse ;  /* 0x0000008f5b0e7223 */ /* 0x140fe20000000006 */
[----:B------:R-:W-:Y:S01]  /*4ad0*/  F2FP.F16.E4M3.UNPACK_B R21, R5.H1 ;  /* 0x00000005ff15723e */ /* 0x000fe200030006ff */
[C---:B------:R-:W-:Y:S01]  /*4ae0*/  FFMA R144, R91.reuse, R144, R6 ;  /* 0x000000905b907223 */ /* 0x040fe20000000006 */
[C-C-:B------:R-:W-:Y:S01]  /*4af0*/  FFMA R20, R91.reuse, R141, R4.reuse ;  /* 0x0000008d5b147223 */ /* 0x140fe20000000004 */
[--C-:B------:R-:W-:Y:S01]  /*4b00*/  HADD2.F32 R15, -RZ, R13.reuse.H0_H0 ;  /* 0x2000000dff0f7230 */ /* 0x100fe20000004100 */
[----:B------:R-:W-:Y:S01]  /*4b10*/  F2FP.F16.E4M3.UNPACK_B R22, R8 ;  /* 0x00000008ff16723e */ /* 0x000fe200020006ff */
[----:B------:R-:W-:Y:S02]  /*4b20*/  HADD2.F32 R23, -RZ, R13.H1_H1 ;  /* 0x3000000dff177230 */ /* 0x000fe40000004100 */
[----:B------:R-:W-:Y:S01]  /*4b30*/  FFMA R142, R91, R142, R4 ;  /* 0x0000008e5b8e7223 */ /* 0x000fe20000000004 */
[----:B------:R-:W-:-:S02]  /*4b40*/  HADD2.F32 R25, -RZ, R21.H0_H0 ;  /* 0x20000015ff197230 */ /* 0x000fc40000004100 */
[-C--:B------:R-:W-:Y:S01]  /*4b50*/  FFMA R13, R15, R145.reuse, R14 ;  /* 0x000000910f0d7223 */ /* 0x080fe2000000000e */
[----:B------:R-:W-:Y:S02]  /*4b60*/  HADD2.F32 R21, -RZ, R21.H1_H1 ;  /* 0x30000015ff157230 */ /* 0x000fe40000004100 */
[-C--:B------:R-:W-:Y:S01]  /*4b70*/  FFMA R144, R23, R145.reuse, R144 ;  /* 0x0000009117907223 */ /* 0x080fe20000000090 */
[--C-:B------:R-:W-:Y:S02]  /*4b80*/  HADD2.F32 R23, -RZ, R22.reuse.H0_H0 ;  /* 0x20000016ff177230 */ /* 0x100fe40000004100 */
[----:B------:R-:W-:Y:S01]  /*4b90*/  FFMA R15, R25, R145, R20 ;  /* 0x00000091190f7223 */ /* 0x000fe20000000014 */
[----:B------:R-:W-:Y:S02]  /*4ba0*/  HADD2.F32 R25, -RZ, R22.H1_H1 ;  /* 0x30000016ff197230 */ /* 0x000fe40000004100 */
[C-C-:B------:R-:W-:Y:S01]  /*4bb0*/  FFMA R14, R91.reuse, R139, R6.reuse ;  /* 0x0000008b5b0e7223 */ /* 0x140fe20000000006 */
[----:B------:R-:W-:Y:S01]  /*4bc0*/  FFMA R140, R91, R140, R6 ;  /* 0x0000008c5b8c7223 */ /* 0x000fe20000000006 */
[----:B------:R-:W-:Y:S01]  /*4bd0*/  F2FP.F16.E4M3.UNPACK_B R20, R8.H1 ;  /* 0x00000008ff14723e */ /* 0x000fe200030006ff */
[----:B------:R-:W-:Y:S01]  /*4be0*/  FFMA R142, R21, R145, R142 ;  /* 0x00000091158e7223 */ /* 0x000fe2000000008e */
[----:B------:R-:W-:Y:S01]  /*4bf0*/  F2FP.F16.E4M3.UNPACK_B R26, R9 ;  /* 0x00000009ff1a723e */ /* 0x000fe200020006ff */
[-C--:B------:R-:W-:Y:S01]  /*4c00*/  FFMA R21, R23, R145.reuse, R14 ;  /* 0x0000009117157223 */ /* 0x080fe2000000000e */
[----:B------:R-:W-:Y:S01]  /*4c10*/  FFMA R140, R25, R145, R140 ;  /* 0x00000091198c7223 */ /* 0x000fe2000000008c */
[--C-:B------:R-:W-:Y:S01]  /*4c20*/  HADD2.F32 R23, -RZ, R20.reuse.H0_H0 ;  /* 0x20000014ff177230 */ /* 0x100fe20000004100 */
[----:B------:R-:W-:Y:S01]  /*4c30*/  F2FP.F16.E4M3.UNPACK_B R27, R9.H1 ;  /* 0x00000009ff1b723e */ /* 0x000fe200030006ff */
[----:B------:R-:W-:-:S02]  /*4c40*/  HADD2.F32 R25, -RZ, R20.H1_H1 ;  /* 0x30000014ff197230 */ /* 0x000fc40000004100 */
[C---:B------:R-:W-:Y:S01]  /*4c50*/  FFMA R20, R91.reuse, R135, R6 ;  /* 0x000000875b147223 */ /* 0x040fe20000000006 */
[--C-:B------:R-:W-:Y:S02]  /*4c60*/  HADD2.F32 R29, -RZ, R26.reuse.H0_H0 ;  /* 0x2000001aff1d7230 */ /* 0x100fe40000004100 */
[C-C-:B------:R-:W-:Y:S01]  /*4c70*/  FFMA R14, R91.reuse, R137, R4.reuse ;  /* 0x000000895b0e7223 */ /* 0x140fe20000000004 */
[C---:B------:R-:W-:Y:S01]  /*4c80*/  FFMA R138, R91.reuse, R138, R4 ;  /* 0x0000008a5b8a7223 */ /* 0x040fe20000000004 */
[----:B------:R-:W-:Y:S01]  /*4c90*/  F2FP.F16.E4M3.UNPACK_B R28, R7.H1 ;  /* 0x00000007ff1c723e */ /* 0x000fe200030006ff */
[----:B------:R-:W-:Y:S01]  /*4ca0*/  FFMA R132, R91, R132, R6 ;  /* 0x000000845b847223 */ /* 0x000fe20000000006 */
[-C--:B------:R-:W-:Y:S01]  /*4cb0*/  FFMA R24, R29, R145.reuse, R20 ;  /* 0x000000911d187223 */ /* 0x080fe20000000014 */
[----:B------:R-:W-:Y:S01]  /*4cc0*/  FFMA R22, R23, R145, R14 ;  /* 0x0000009117167223 */ /* 0x000fe2000000000e */
[----:B------:R-:W-:Y:S02]  /*4cd0*/  HADD2.F32 R29, -RZ, R27.H0_H0 ;  /* 0x2000001bff1d7230 */ /* 0x000fe40000004100 */
[----:B------:R-:W-:Y:S01]  /*4ce0*/  FFMA R14, R91, R133, R4 ;  /* 0x000000855b0e7223 */ /* 0x000fe20000000004 */
[----:B------:R-:W-:Y:S01]  /*4cf0*/  F2FP.F16.E4M3.UNPACK_B R20, R7 ;  /* 0x00000007ff14723e */ /* 0x000fe200020006ff */
[----:B------:R-:W-:Y:S01]  /*4d00*/  FFMA R23, R25, R145, R138 ;  /* 0x0000009119177223 */ /* 0x000fe2000000008a */
[----:B------:R-:W-:-:S02]  /*4d10*/  HADD2.F32 R25, -RZ, R26.H1_H1 ;  /* 0x3000001aff197230 */ /* 0x000fc40000004100 */
[----:B------:R-:W-:Y:S01]  /*4d20*/  FFMA R26, R29, R145, R14 ;  /* 0x000000911d1a7223 */ /* 0x000fe2000000000e */
[C-C-:B------:R-:W-:Y:S01]  /*4d30*/  FFMA R14, R91.reuse, R131, R6.reuse ;  /* 0x000000835b0e7223 */ /* 0x140fe20000000006 */
[--C-:B------:R-:W-:Y:S02]  /*4d40*/  HADD2.F32 R29, -RZ, R20.reuse.H0_H0 ;  /* 0x20000014ff1d7230 */ /* 0x100fe40000004100 */
[C---:B------:R-:W-:Y:S01]  /*4d50*/  FFMA R136, R91.reuse, R136, R6 ;  /* 0x000000885b887223 */ /* 0x040fe20000000006 */
[----:B------:R-:W-:Y:S02]  /*4d60*/  HADD2.F32 R31, -RZ, R20.H1_H1 ;  /* 0x30000014ff1f7230 */ /* 0x000fe40000004100 */
[C-C-:B------:R-:W-:Y:S01]  /*4d70*/  FFMA R134, R91.reuse, R134, R4.reuse ;  /* 0x000000865b867223 */ /* 0x140fe20000000004 */
[----:B------:R-:W-:Y:S02]  /*4d80*/  HADD2.F32 R27, -RZ, R27.H1_H1 ;  /* 0x3000001bff1b7230 */ /* 0x000fe40000004100 */
[----:B------:R-:W-:Y:S01]  /*4d90*/  FFMA R20, R91, R129, R4 ;  /* 0x000000815b147223 */ /* 0x000fe20000000004 */
[----:B------:R-:W-:-:S02]  /*4da0*/  HADD2.F32 R33, -RZ, R28.H0_H0 ;  /* 0x2000001cff217230 */ /* 0x000fc40000004100 */
[----:B------:R-:W-:Y:S01]  /*4db0*/  FFMA R130, R91, R130, R4 ;  /* 0x000000825b827223 */ /* 0x000fe20000000004 */
[----:B------:R-:W-:Y:S02]  /*4dc0*/  HADD2.F32 R35, -RZ, R28.H1_H1 ;  /* 0x3000001cff237230 */ /* 0x000fe40000004100 */
[-C--:B------:R-:W-:Y:S01]  /*4dd0*/  FFMA R14, R29, R145.reuse, R14 ;  /* 0x000000911d0e7223 */ /* 0x080fe2000000000e */
[-C--:B------:R-:W-:Y:S01]  /*4de0*/  FFMA R29, R31, R145.reuse, R132 ;  /* 0x000000911f1d7223 */ /* 0x080fe20000000084 */
[-C--:B------:R-:W-:Y:S01]  /*4df0*/  FFMA R25, R25, R145.reuse, R136 ;  /* 0x0000009119197223 */ /* 0x080fe20000000088 */
[-C--:B------:R-:W-:Y:S01]  /*4e00*/  FFMA R27, R27, R145.reuse, R134 ;  /* 0x000000911b1b7223 */ /* 0x080fe20000000086 */
[-C--:B------:R-:W-:Y:S01]  /*4e10*/  FFMA R20, R33, R145.reuse, R20 ;  /* 0x0000009121147223 */ /* 0x080fe20000000014 */
[----:B------:R-:W-:Y:S01]  /*4e20*/  FFMA R31, R35, R145, R130 ;  /* 0x00000091231f7223 */ /* 0x000fe20000000082 */
[----:B------:R-:W-:Y:S02]  /*4e30*/  F2FP.SATFINITE.E4M3.F32.PACK_AB_MERGE_C R144, R144, R13, RZ ;  /* 0x0000000d9090723e */ /* 0x000fe400048070ff */
[----:B------:R-:W-:-:S02]  /*4e40*/  F2FP.SATFINITE.E4M3.F32.PACK_AB_MERGE_C R142, R142, R15, RZ ;  /* 0x0000000f8e8e723e */ /* 0x000fc400048070ff */
[----:B------:R-:W-:Y:S02]  /*4e50*/  F2FP.SATFINITE.E4M3.F32.PACK_AB_MERGE_C R140, R140, R21, RZ ;  /* 0x000000158c8c723e */ /* 0x000fe400048070ff */
[----:B------:R-:W-:Y:S02]  /*4e60*/  F2FP.SATFINITE.E4M3.F32.PACK_AB_MERGE_C R22, R23, R22, RZ ;  /* 0x000000161716723e */ /* 0x000fe400048070ff */
[----:B------:R-:W-:Y:S02]  /*4e70*/  F2FP.SATFINITE.E4M3.F32.PACK_AB_MERGE_C R25, R25, R24, RZ ;  /* 0x000000181919723e */ /* 0x000fe400048070ff */
[----:B------:R-:W-:Y:S02]  /*4e80*/  F2FP.SATFINITE.E4M3.F32.PACK_AB_MERGE_C R27, R27, R26, RZ ;  /* 0x0000001a1b1b723e */ /* 0x000fe400048070ff */
[----:B------:R-:W-:Y:S02]  /*4e90*/  F2FP.SATFINITE.E4M3.F32.PACK_AB_MERGE_C R29, R29, R14, RZ ;  /* 0x0000000e1d1d723e */ /* 0x000fe400048070ff */
[----:B------:R-:W-:Y:S01]  /*4ea0*/  F2FP.SATFINITE.E4M3.F32.PACK_AB_MERGE_C R31, R31, R20, RZ ;  /* 0x000000141f1f723e */ /* 0x000fe200048070ff */
[----:B------:R-:W-:Y:S06]  /*4eb0*/  @P0 BRA `(.L_x_67) ;  /* 0x0000000000040947 */ /* 0x000fec0003800000 */
[----:B------:R-:W-:-:S04]  /*4ec0*/  DEPBAR.LE SB0, 0x1 ;  /* 0x000080400000791a */ /* 0x000fc80000000000 */
.L_x_67:
[----:B------:R-:W-:Y:S05]  /*4ed0*/  WARPSYNC.ALL ;  /* 0x0000000000007948 */ /* 0x000fea0003800000 */
[----:B------:R-:W-:Y:S06]  /*4ee0*/  BAR.SYNC.DEFER_BLOCKING 0x1, 0x100 ;  /* 0x0044000000007b1d */ /* 0x000fec0000010000 */
        /* <DEDUP_REMOVED lines=19> */
[----:B------:R-:W-:Y:S02]  /*5020*/  UIADD3 UR4, UR51, 0x5200, URZ ;  /* 0x0000520033047890 */ /* 0x000fe4000fffe03f */
[----:B------:R-:W-:Y:S01]  /*5030*/  UIADD3.X UR9, URZ, UR49, URZ, UP0, !UPT ;  /* 0x000000313f097290 */ /* 0x000fe200087fe43f */
[----:B------:R-:W-:Y:S01]  /*5040*/  UMOV UR6, UR46 ;  /* 0x0000002e00067c82 */ /* 0x000fe20008000000 */
[----:B------:R-:W-:-:S07]  /*5050*/  UMOV UR7, UR47 ;  /* 0x0000002f00077c82 */ /* 0x000fce0008000000 */
[----:B------:R1:W-:Y:S02]  /*5060*/  UTMASTG.3D [UR4], [UR8] ;  /* 0x00000004080073b5 */ /* 0x0003e40008010000 */
[----:B-1----:R0:W-:Y:S02]  /*5070*/  UTMACMDFLUSH ;  /* 0x00000000000079b7 */ /* 0x0021e40000000000 */
.L_x_69:
[----:B------:R-:W-:Y:S05]  /*5080*/  BSYNC B0 ;  /* 0x0000000000007941 */ /* 0x000fea0003800000 */
.L_x_68:
[----:B------:R-:W-:Y:S04]  /*5090*/  BSSY B0, `(.L_x_70) ;  /* 0x000002e000007945 */ /* 0x000fe80003800000 */
[----:B------:R-:W-:Y:S05]  /*50a0*/  @!P3 BRA `(.L_x_71) ;  /* 0x0000000000b0b947 */ /* 0x000fea0003800000 */
[----:B------:R-:W-:-:S13]  /*50b0*/  ISETP.NE.AND P4, PT, R90, 0x3, PT ;  /* 0x000000035a00780c */ /* 0x000fda0003f85270 */
[----:B------:R-:W-:Y:S05]  /*50c0*/  @!P4 BRA `(.L_x_72) ;  /* 0x000000000004c947 */ /* 0x000fea0003800000 */
[----:B------:R-:W-:Y:S01]  /*50d0*/  BPT.TRAP 0x1 ;  /* 0x000000040000795c */ /* 0x000fe20000300000 */
.L_x_72:
[----:B------:R-:W-:Y:S01]  /*50e0*/  LEA R15, R96, UR51, 0x3 ;  /* 0x00000033600f7c11 */ /* 0x000fe2000f8e18ff */
[----:B------:R-:W-:Y:S01]  /*50f0*/  BSSY B1, `(.L_x_73) ;  /* 0x0000004000017945 */ /* 0x000fe20003800000 */
[----:B------:R-:W-:-:S04]  /*5100*/  SHF.L.U32 R14, R95, 0x1f, RZ ;  /* 0x0000001f5f0e7819 */ /* 0x000fc800000006ff */
[----:B------:R-:W1:Y:S02]  /*5110*/  SYNCS.PHASECHK.TRANS64.TRYWAIT P2, [R15+URZ+0xc0], R14 ;  /* 0x0000c00e0f0075a7 */ /* 0x000e64000804017f */
[----:B-1----:R-:W-:Y:S05]  /*5120*/  @!P2 BRA `(.L_x_74) ;  /* 0x000000440088a947 */ /* 0x002fea0003800000 */
.L_x_178:
[----:B------:R-:W-:Y:S05]  /*5130*/  BSYNC B1 ;  /* 0x0000000000017941 */ /* 0x000fea0003800000 */
.L_x_73:
[----:B------:R-:W-:Y:S04]  /*5140*/  BSSY B1, `(.L_x_75) ;  /* 0x0000011000017945 */ /* 0x000fe80003800000 */
[----:B------:R-:W-:Y:S05]  /*5150*/  @P1 BRA `(.L_x_76) ;  /* 0x00000000003c1947 */ /* 0x000fea0003800000 */
[----:B------:R-:W-:-:S05]  /*5160*/  IMAD R21, R96, 0x1000, R11 ;  /* 0x0000100060157824 */ /* 0x000fca00078e020b */
[----:B------:R-:W-:Y:S01]  /*5170*/  IADD3 R5, R21, UR51, RZ ;  /* 0x0000003315057c10 */ /* 0x000fe2000fffe0ff */
[----:B------:R-:W-:Y:S04]  /*5180*/  LDS.U16 R8, [R21+UR51+0x200] ;  /* 0x0002003315087984 */ /* 0x000fe80008000400 */
[----:B------:R-:W-:Y:S01]  /*5190*/  IMAD.IADD R23, R5, 0x1, R12 ;  /* 0x0000000105177824 */ /* 0x000fe200078e020c */
[----:B------:R-:W-:Y:S04]  /*51a0*/  LDS.U16 R7, [R21+UR51+0x308] ;  /* 0x0003083315077984 */ /* 0x000fe80008000400 */
[----:B------:R-:W2:Y:S04]  /*51b0*/  LDS.U16 R5, [R21+UR51+0x300] ;  /* 0x0003003315057984 */ /* 0x000ea80008000400 */
        /* <DEDUP_REMOVED lines=9> */
.L_x_76:
[----:B------:R-:W-:Y:S05]  /*5250*/  BSYNC B1 ;  /* 0x0000000000017941 */ /* 0x000fea0003800000 */
.L_x_75:
        /* <DEDUP_REMOVED lines=8> */
.L_x_77:
        /* <DEDUP_REMOVED lines=9> */
.L_x_71:
[----:B------:R-:W-:Y:S05]  /*5370*/  BSYNC B0 ;  /* 0x0000000000007941 */ /* 0x000fea0003800000 */
.L_x_70:
        /* <DEDUP_REMOVED lines=66> */
.L_x_78:
        /* <DEDUP_REMOVED lines=27> */
.L_x_80:
[----:B------:R-:W-:Y:S05]  /*5950*/  BSYNC B0 ;  /* 0x0000000000007941 */ /* 0x000fea0003800000 */
.L_x_79:
[----:B------:R-:W-:Y:S04]  /*5960*/  BSSY B0, `(.L_x_81) ;  /* 0x000002f000007945 */ /* 0x000fe80003800000 */
[----:B------:R-:W-:Y:S05]  /*5970*/  @!P3 BRA `(.L_x_82) ;  /* 0x0000000000b4b947 */ /* 0x000fea0003800000 */
[----:B------:R-:W-:-:S13]  /*5980*/  ISETP.NE.AND P3, PT, R90, 0x3, PT ;  /* 0x000000035a00780c */ /* 0x000fda0003f65270 */
[----:B------:R-:W-:Y:S05]  /*5990*/  @!P3 BRA `(.L_x_83) ;  /* 0x000000000004b947 */ /* 0x000fea0003800000 */
[----:B------:R-:W-:Y:S01]  /*59a0*/  BPT.TRAP 0x1 ;  /* 0x000000040000795c */ /* 0x000fe20000300000 */
.L_x_83:
[----:B------:R-:W-:Y:S01]  /*59b0*/  SHF.L.U32 R13, R95, 0x1f, RZ ;  /* 0x0000001f5f0d7819 */ /* 0x000fe200000006ff */
[----:B------:R-:W-:Y:S01]  /*59c0*/  BSSY B1, `(.L_x_84) ;  /* 0x0000004000017945 */ /* 0x000fe20003800000 */
[----:B------:R-:W-:-:S04]  /*59d0*/  LEA R14, R96, UR51, 0x3 ;  /* 0x00000033600e7c11 */ /* 0x000fc8000f8e18ff */
[----:B------:R-:W1:Y:S02]  /*59e0*/  SYNCS.PHASECHK.TRANS64.TRYWAIT P2, [R14+URZ+0xc0], R13 ;  /* 0x0000c00d0e0075a7 */ /* 0x000e64000804017f */
[----:B-1----:R-:W-:Y:S05]  /*59f0*/  @!P2 BRA `(.L_x_85) ;  /* 0x0000003c0068a947 */ /* 0x002fea0003800000 */
.L_x_179:
[----:B------:R-:W-:Y:S05]  /*5a00*/  BSYNC B1 ;  /* 0x0000000000017941 */ /* 0x000fea0003800000 */
.L_x_84:
        /* <DEDUP_REMOVED lines=8> */
[----:B------:R2:W3:Y:S04]  /*5a90*/  LDS.U16 R12, [R5+UR51+0x208] ;  /* 0x00020833050c7984 */ /* 0x0004e80008000400 */
[----:B-1----:R-:W-:Y:S04]  /*5aa0*/  LDS.U16 R13, [R21+0x300] ;  /* 0x00030000150d7984 */ /* 0x002fe80000000400 */
[----:B------:R-:W1:Y:S04]  /*5ab0*/  LDS.U16 R14, [R21+0x200] ;  /* 0x00020000150e7984 */ /* 0x000e680000000400 */
[----:B------:R-:W-:Y:S04]  /*5ac0*/  LDS.U16 R15, [R21+0x308] ;  /* 0x00030800150f7984 */ /* 0x000fe80000000400 */
[----:B------:R-:W4:Y:S01]  /*5ad0*/  LDS.U16 R20, [R21+0x208] ;  /* 0x0002080015147984 */ /* 0x000f220000000400 */
[----:B--2---:R-:W-:-:S02]  /*5ae0*/  PRMT R5, R8, 0x5410, R7 ;  /* 0x0000541008057816 */ /* 0x004fc40000000007 */
[----:B---3--:R-:W-:Y:S02]  /*5af0*/  PRMT R8, R12, 0x5410, R9 ;  /* 0x000054100c087816 */ /* 0x008fe40000000009 */
[----:B-1----:R-:W-:Y:S02]  /*5b00*/  PRMT R9, R14, 0x5410, R13 ;  /* 0x000054100e097816 */ /* 0x002fe4000000000d */
[----:B----4-:R-:W-:-:S07]  /*5b10*/  PRMT R7, R20, 0x5410, R15 ;  /* 0x0000541014077816 */ /* 0x010fce000000000f */
.L_x_87:
[----:B------:R-:W-:Y:S05]  /*5b20*/  BSYNC B1 ;  /* 0x0000000000017941 */ /* 0x000fea0003800000 */
.L_x_86:
        /* <DEDUP_REMOVED lines=8> */
.L_x_88:
[----:B-1----:R-:W1:Y:S01]  /*5bb0*/  S2R R13, SR_CgaCtaId ;  /* 0x00000000000d7919 */ /* 0x002e620000008800 */
[C---:B------:R-:W-:Y:S01]  /*5bc0*/  LEA R12, R96.reuse, UR51, 0x3 ;  /* 0x00000033600c7c11 */ /* 0x040fe2000f8e18ff */
[----:B------:R-:W-:-:S04]  /*5bd0*/  VIADD R96, R96, 0x1 ;  /* 0x0000000160607836 */ /* 0x000fc80000000000 */
[----:B------:R-:W-:Y:S01]  /*5be0*/  VIADD R12, R12, 0xe0 ;  /* 0x000000e00c0c7836 */ /* 0x000fe20000000000 */
[----:B------:R-:W-:-:S04]  /*5bf0*/  ISETP.NE.AND P1, PT, R96, 0x4, PT ;  /* 0x000000046000780c */ /* 0x000fc80003f25270 */
[----:B------:R-:W-:Y:S02]  /*5c00*/  SEL R96, R96, RZ, P1 ;  /* 0x000000ff60607207 */ /* 0x000fe40000800000 */
[----:B-1----:R-:W-:-:S04]  /*5c10*/  PRMT R12, R13, 0x654, R12 ;  /* 0x000006540d0c7816 */ /* 0x002fc8000000000c */
[----:B--2---:R1:W-:Y:S02]  /*5c20*/  SYNCS.ARRIVE.TRANS64.RED.A1T0 RZ, [R12+URZ], RZ ;  /* 0x000000ff0cff79a7 */ /* 0x0043e4000810043f */
[----:B-1----:R-:W-:-:S04]  /*5c30*/  SEL R12, RZ, 0x1, P1 ;  /* 0x00000001ff0c7807 */ /* 0x002fc80000800000 */
[----:B------:R-:W-:-:S07]  /*5c40*/  LOP3.LUT R95, R95, R12, RZ, 0x3c, !PT ;  /* 0x0000000c5f5f7212 */ /* 0x000fce00078e3cff */
.L_x_82:
[----:B------:R-:W-:Y:S05]  /*5c50*/  BSYNC B0 ;  /* 0x0000000000007941 */ /* 0x000fea0003800000 */
.L_x_81:
[----:B------:R-:W-:Y:S01]  /*5c60*/  F2FP.F16.E4M3.UNPACK_B R21, R7.H1 ;  /* 0x00000007ff15723e */ /* 0x000fe200030006ff */
[C---:B------:R-:W-:Y:S01]  /*5c70*/  FFMA R98, R91.reuse, R98, R4 ;  /* 0x000000625b627223 */ /* 0x040fe20000000004 */
[----:B------:R-:W-:Y:S01]  /*5c80*/  F2FP.F16.E4M3.UNPACK_B R13, R5 ;  /* 0x00000005ff0d723e */ /* 0x000fe200020006ff */
[C-C-:B------:R-:W-:Y:S01]  /*5c90*/  FFMA R12, R91.reuse, R111, R6.reuse ;  /* 0x0000006f5b0c7223 */ /* 0x140fe20000000006 */
[----:B------:R-:W-:Y:S01]  /*5ca0*/  F2FP.F16.E4M3.UNPACK_B R5, R5.H1 ;  /* 0x00000005ff05723e */ /* 0x000fe200030006ff */
[----:B------:R-:W-:Y:S02]  /*5cb0*/  HADD2.F32 R23, -RZ, R21.H1_H1 ;  /* 0x30000015ff177230 */ /* 0x000fe40000004100 */
[C-C-:B------:R-:W-:Y:S01]  /*5cc0*/  FFMA R112, R91.reuse, R112, R6.reuse ;  /* 0x000000705b707223 */ /* 0x140fe20000000006 */
[--C-:B------:R-:W-:Y:S02]  /*5cd0*/  HADD2.F32 R15, -RZ, R13.reuse.H0_H0 ;  /* 0x2000000dff0f7230 */ /* 0x100fe40000004100 */
[----:B------:R-:W-:Y:S01]  /*5ce0*/  FFMA R14, R91, R107, R6 ;  /* 0x0000006b5b0e7223 */ /* 0x000fe20000000006 */
[----:B------:R-:W-:-:S02]  /*5cf0*/  HADD2.F32 R13, -RZ, R13.H1_H1 ;  /* 0x3000000dff0d7230 */ /* 0x000fc40000004100 */
[-C--:B------:R-:W-:Y:S01]  /*5d00*/  FFMA R31, R23, R145.reuse, R98 ;  /* 0x00000091171f7223 */ /* 0x080fe20000000062 */
[----:B------:R-:W-:Y:S01]  /*5d10*/  FFMA R108, R91, R108, R6 ;  /* 0x0000006c5b6c7223 */ /* 0x000fe20000000006 */
[----:B------:R-:W-:Y:S01]  /*5d20*/  FFMA R23, R15, R145, R12 ;  /* 0x000000910f177223 */ /* 0x000fe2000000000c */
[--C-:B------:R-:W-:Y:S01]  /*5d30*/  HADD2.F32 R15, -RZ, R5.reuse.H0_H0 ;  /* 0x20000005ff0f7230 */ /* 0x100fe20000004100 */
[----:B------:R-:W-:Y:S01]  /*5d40*/  F2FP.F16.E4M3.UNPACK_B R12, R8 ;  /* 0x00000008ff0c723e */ /* 0x000fe200020006ff */
[----:B------:R-:W-:Y:S02]  /*5d50*/  HADD2.F32 R5, -RZ, R5.H1_H1 ;  /* 0x30000005ff057230 */ /* 0x000fe40000004100 */
[C-C-:B------:R-:W-:Y:S01]  /*5d60*/  FFMA R22, R91.reuse, R103, R6.reuse ;  /* 0x000000675b167223 */ /* 0x140fe20000000006 */
[C-C-:B------:R-:W-:Y:S01]  /*5d70*/  FFMA R104, R91.reuse, R104, R6.reuse ;  /* 0x000000685b687223 */ /* 0x140fe20000000006 */
[C-C-:B------:R-:W-:Y:S01]  /*5d80*/  FFMA R26, R91.reuse, R99, R6.reuse ;  /* 0x000000635b1a7223 */ /* 0x140fe20000000006 */
[C---:B------:R-:W-:Y:S01]  /*5d90*/  FFMA R100, R91.reuse, R100, R6 ;  /* 0x000000645b647223 */ /* 0x040fe20000000006 */
[C-C-:B------:R-:W-:Y:S01]  /*5da0*/  FFMA R110, R91.reuse, R110, R4.reuse ;  /* 0x0000006e5b6e7223 */ /* 0x140fe20000000004 */
[----:B------:R-:W-:Y:S01]  /*5db0*/  F2FP.F16.E4M3.UNPACK_B R8, R8.H1 ;  /* 0x00000008ff08723e */ /* 0x000fe200030006ff */
[----:B------:R-:W-:Y:S01]  /*5dc0*/  FFMA R6, R91, R109, R4 ;  /* 0x0000006d5b067223 */ /* 0x000fe20000000004 */
[-C--:B------:R-:W-:Y:S01]  /*5dd0*/  FFMA R112, R13, R145.reuse, R112 ;  /* 0x000000910d707223 */ /* 0x080fe20000000070 */
[----:B------:R-:W-:Y:S01]  /*5de0*/  FFMA R110, R5, R145, R110 ;  /* 0x00000091056e7223 */ /* 0x000fe2000000006e */
[----:B------:R-:W-:-:S02]  /*5df0*/  HADD2.F32 R13, -RZ, R12.H0_H0 ;  /* 0x2000000cff0d7230 */ /* 0x000fc40000004100 */
[----:B------:R-:W-:Y:S01]  /*5e00*/  FFMA R25, R15, R145, R6 ;  /* 0x000000910f197223 */ /* 0x000fe20000000006 */
[--C-:B------:R-:W-:Y:S02]  /*5e10*/  HADD2.F32 R5, -RZ, R8.reuse.H0_H0 ;  /* 0x20000008ff057230 */ /* 0x100fe40000004100 */
[----:B------:R-:W-:Y:S01]  /*5e20*/  FFMA R20, R91, R105, R4 ;  /* 0x000000695b147223 */ /* 0x000fe20000000004 */
[----:B------:R-:W-:Y:S01]  /*5e30*/  F2FP.F16.E4M3.UNPACK_B R6, R9 ;  /* 0x00000009ff06723e */ /* 0x000fe200020006ff */
[-C--:B------:R-:W-:Y:S01]  /*5e40*/  FFMA R14, R13, R145.reuse, R14 ;  /* 0x000000910d0e7223 */ /* 0x080fe2000000000e */
[----:B------:R-:W-:Y:S02]  /*5e50*/  HADD2.F32 R13, -RZ, R8.H1_H1 ;  /* 0x30000008ff0d7230 */ /* 0x000fe40000004100 */
[----:B------:R-:W-:Y:S01]  /*5e60*/  FFMA R20, R5, R145, R20 ;  /* 0x0000009105147223 */ /* 0x000fe20000000014 */
[----:B------:R-:W-:Y:S01]  /*5e70*/  FFMA R106, R91, R106, R4 ;  /* 0x0000006a5b6a7223 */ /* 0x000fe20000000004 */
[----:B------:R-:W-:Y:S01]  /*5e80*/  HADD2.F32 R5, -RZ, R6.H0_H0 ;  /* 0x20000006ff057230 */ /* 0x000fe20000004100 */
[----:B------:R-:W-:Y:S01]  /*5e90*/  F2FP.F16.E4M3.UNPACK_B R9, R9.H1 ;  /* 0x00000009ff09723e */ /* 0x000fe200030006ff */
[----:B------:R-:W-:Y:S01]  /*5ea0*/  HADD2.F32 R15, -RZ, R12.H1_H1 ;  /* 0x3000000cff0f7230 */ /* 0x000fe20000004100 */
[----:B------:R-:W-:Y:S01]  /*5eb0*/  F2FP.F16.E4M3.UNPACK_B R7, R7 ;  /* 0x00000007ff07723e */ /* 0x000fe200020006ff */
[-C--:B------:R-:W-:Y:S01]  /*5ec0*/  FFMA R29, R13, R145.reuse, R106 ;  /* 0x000000910d1d7223 */ /* 0x080fe2000000006a */
[----:B------:R-:W-:Y:S01]  /*5ed0*/  FFMA R22, R5, R145, R22 ;  /* 0x0000009105167223 */ /* 0x000fe20000000016 */
[----:B------:R-:W-:-:S02]  /*5ee0*/  HADD2.F32 R5, -RZ, R9.H0_H0 ;  /* 0x20000009ff057230 */ /* 0x000fc40000004100 */
[----:B------:R-:W-:Y:S01]  /*5ef0*/  FFMA R27, R15, R145, R108 ;  /* 0x000000910f1b7223 */ /* 0x000fe2000000006c */
[----:B------:R-:W-:Y:S02]  /*5f00*/  HADD2.F32 R13, -RZ, R7.H0_H0 ;  /* 0x20000007ff0d7230 */ /* 0x000fe40000004100 */
[C-C-:B------:R-:W-:Y:S01]  /*5f10*/  FFMA R24, R91.reuse, R101, R4.reuse ;  /* 0x000000655b187223 */ /* 0x140fe20000000004 */
[C-C-:B------:R-:W-:Y:S01]  /*5f20*/  FFMA R102, R91.reuse, R102, R4.reuse ;  /* 0x000000665b667223 */ /* 0x140fe20000000004 */
[----:B------:R-:W-:Y:S02]  /*5f30*/  HADD2.F32 R15, -RZ, R6.H1_H1 ;  /* 0x30000006ff0f7230 */ /* 0x000fe40000004100 */
[----:B------:R-:W-:Y:S01]  /*5f40*/  FFMA R4, R91, R97, R4 ;  /* 0x000000615b047223 */ /* 0x000fe20000000004 */
[----:B------:R-:W-:Y:S02]  /*5f50*/  HADD2.F32 R9, -RZ, R9.H1_H1 ;  /* 0x30000009ff097230 */ /* 0x000fe40000004100 */
[----:B------:R-:W-:Y:S01]  /*5f60*/  FFMA R5, R5, R145, R24 ;  /* 0x0000009105057223 */ /* 0x000fe20000000018 */
[----:B------:R-:W-:-:S02]  /*5f70*/  HADD2.F32 R7, -RZ, R7.H1_H1 ;  /* 0x30000007ff077230 */ /* 0x000fc40000004100 */
[-C--:B------:R-:W-:Y:S01]  /*5f80*/  FFMA R15, R15, R145.reuse, R104 ;  /* 0x000000910f0f7223 */ /* 0x080fe20000000068 */
[----:B------:R-:W-:Y:S02]  /*5f90*/  HADD2.F32 R21, -RZ, R21.H0_H0 ;  /* 0x20000015ff157230 */ /* 0x000fe40000004100 */
[-C--:B------:R-:W-:Y:S01]  /*5fa0*/  FFMA R102, R9, R145.reuse, R102 ;  /* 0x0000009109667223 */ /* 0x080fe20000000066 */
[-C--:B------:R-:W-:Y:S01]  /*5fb0*/  FFMA R13, R13, R145.reuse, R26 ;  /* 0x000000910d0d7223 */ /* 0x080fe2000000001a */
[----:B------:R-:W-:Y:S01]  /*5fc0*/  FFMA R100, R7, R145, R100 ;  /* 0x0000009107647223 */ /* 0x000fe20000000064 */
[----:B------:R-:W-:Y:S01]  /*5fd0*/  F2FP.SATFINITE.E4M3.F32.PACK_AB_MERGE_C R112, R112, R23, RZ ;  /* 0x000000177070723e */ /* 0x000fe200048070ff */
[----:B------:R-:W-:Y:S01]  /*5fe0*/  FFMA R4, R21, R145, R4 ;  /* 0x0000009115047223 */ /* 0x000fe20000000004 */
[----:B------:R-:W-:Y:S02]  /*5ff0*/  F2FP.SATFINITE.E4M3.F32.PACK_AB_MERGE_C R110, R110, R25, RZ ;  /* 0x000000196e6e723e */ /* 0x000fe400048070ff */
[----:B------:R-:W-:-:S02]  /*6000*/  F2FP.SATFINITE.E4M3.F32.PACK_AB_MERGE_C R14, R27, R14, RZ ;  /* 0x0000000e1b0e723e */ /* 0x000fc400048070ff */
[----:B------:R-:W-:Y:S02]  /*6010*/  F2FP.SATFINITE.E4M3.F32.PACK_AB_MERGE_C R20, R29, R20, RZ ;  /* 0x000000141d14723e */ /* 0x000fe400048070ff */
[----:B------:R-:W-:Y:S02]  /*6020*/  F2FP.SATFINITE.E4M3.F32.PACK_AB_MERGE_C R15, R15, R22, RZ ;  /* 0x000000160f0f723e */ /* 0x000fe400048070ff */
[----:B------:R-:W-:Y:S02]  /*6030*/  F2FP.SATFINITE.E4M3.F32.PACK_AB_MERGE_C R5, R102, R5, RZ ;  /* 0x000000056605723e */ /* 0x000fe400048070ff */
[----:B------:R-:W-:Y:S02]  /*6040*/  F2FP.SATFINITE.E4M3.F32.PACK_AB_MERGE_C R13, R100, R13, RZ ;  /* 0x0000000d640d723e */ /* 0x000fe400048070ff */
[----:B------:R-:W-:Y:S01]  /*6050*/  F2FP.SATFINITE.E4M3.F32.PACK_AB_MERGE_C R31, R31, R4, RZ ;  /* 0x000000041f1f723e */ /* 0x000fe200048070ff */
[----:B------:R-:W-:Y:S06]  /*6060*/  @P0 BRA `(.L_x_89) ;  /* 0x0000000000040947 */ /* 0x000fec0003800000 */
[----:B------:R-:W-:-:S04]  /*6070*/  DEPBAR.LE SB0, 0x1 ;  /* 0x000080400000791a */ /* 0x000fc80000000000 */
.L_x_89:
[----:B------:R-:W-:Y:S05]  /*6080*/  WARPSYNC.ALL ;  /* 0x0000000000007948 */ /* 0x000fea0003800000 */
[----:B------:R-:W-:Y:S01]  /*6090*/  BAR.SYNC.DEFER_BLOCKING 0x1, 0x100 ;  /* 0x0044000000007b1d */ /* 0x000fe20000010000 */
[----:B------:R-:W-:-:S05]  /*60a0*/  IADD3 R16, P1, R16, UR40, RZ ;  /* 0x0000002810107c10 */ /* 0x000fca000ff3e0ff */
        /* <DEDUP_REMOVED lines=25> */
.L_x_91:
[----:B------:R-:W-:Y:S05]  /*6240*/  BSYNC B0 ;  /* 0x0000000000007941 */ /* 0x000fea0003800000 */
.L_x_90:
[----:B------:R-:W-:Y:S01]  /*6250*/  ULDC.64 UR4, c[0x0][0x8f8] ;  /* 0x00023e0000047ab9 */ /* 0x000fe20000000a00 */
[----:B------:R-:W-:Y:S01]  /*6260*/  IADD3.X R17, R17, UR38, RZ, P1, !PT ;  /* 0x0000002611117c10 */ /* 0x000fe20008ffe4ff */
[----:B------:R-:W-:Y:S01]  /*6270*/  UMOV UR47, 0xffffffff ;  /* 0xffffffff002f7882 */ /* 0x000fe20000000000 */
[----:B------:R-:W-:Y:S01]  /*6280*/  ISETP.GE.U32.AND P0, PT, R16, UR4, PT ;  /* 0x0000000410007c0c */ /* 0x000fe2000bf06070 */
[----:B------:R-:W-:Y:S01]  /*6290*/  IMAD.MOV.U32 R23, RZ, RZ, -0x1 ;  /* 0xffffffffff177424 */ /* 0x000fe200078e00ff */
[----:B------:R-:W-:Y:S02]  /*62a0*/  PRMT R4, RZ, 0x7610, R4 ;  /* 0x00007610ff047816 */ /* 0x000fe40000000004 */
[----:B------:R-:W-:Y:S02]  /*62b0*/  ISETP.GE.U32.AND.EX P0, PT, R17, UR5, PT, P0 ;  /* 0x0000000511007c0c */ /* 0x000fe4000bf06100 */
[----:B------:R-:W-:-:S11]  /*62c0*/  MOV R22, 0xffffffff ;  /* 0xffffffff00167802 */ /* 0x000fd60000000f00 */
[----:B------:R-:W-:Y:S05]  /*62d0*/  @P0 BRA `(.L_x_92) ;  /* 0x0000000400640947 */ /* 0x000fea0003800000 */
[----:B------:R-:W1:Y:S01]  /*62e0*/  LDC.64 R10, c[0x0][0x8d0] ;  /* 0x00023400ff0a7b82 */ /* 0x000e620000000a00 */
[----:B------:R-:W2:Y:S01]  /*62f0*/  S2R R22, SR_CTAID.X ;  /* 0x0000000000167919 */ /* 0x000ea20000002500 */
[----:B------:R-:W-:Y:S02]  /*6300*/  IMAD.MOV.U32 R8, RZ, RZ, R16 ;  /* 0x000000ffff087224 */ /* 0x000fe400078e0010 */
[----:B------:R-:W-:-:S04]  /*6310*/  IMAD.MOV.U32 R9, RZ, RZ, R17 ;  /* 0x000000ffff097224 */ /* 0x000fc800078e0011 */
[----:B------:R-:W3:Y:S08]  /*6320*/  LDC R12, c[0x0][0x8d8] ;  /* 0x00023600ff0c7b82 */ /* 0x000ef00000000800 */
[----:B------:R-:W4:Y:S01]  /*6330*/  LDC.64 R20, c[0x0][0x8c8] ;  /* 0x00023200ff147b82 */ /* 0x000f220000000a00 */
[----:B-1----:R-:W-:-:S04]  /*6340*/  ISETP.NE.U32.AND P0, PT, R10, RZ, PT ;  /* 0x000000ff0a00720c */ /* 0x002fc80003f05070 */
[----:B------:R-:W-:-:S13]  /*6350*/  ISETP.NE.AND.EX P0, PT, R11, RZ, PT, P0 ;  /* 0x000000ff0b00720c */ /* 0x000fda0003f05300 */
[----:B--234-:R-:W-:Y:S05]  /*6360*/  @!P0 BRA `(.L_x_93) ;  /* 0x0000000000288947 */ /* 0x01cfea0003800000 */
[----:B------:R-:W1:Y:S02]  /*6370*/  LDC R5, c[0x0][0x8dc] ;  /* 0x00023700ff057b82 */ /* 0x000e640000000800 */
[----:B-1----:R-:W-:-:S05]  /*6380*/  IADD3 R9, P0, R16, R5, RZ ;  /* 0x0000000510097210 */ /* 0x002fca0007f1e0ff */
[----:B------:R-:W-:-:S04]  /*6390*/  IMAD.X R13, RZ, RZ, R17, P0 ;  /* 0x000000ffff0d7224 */ /* 0x000fc800000e0611 */
[----:B------:R-:W-:-:S04]  /*63a0*/  IMAD.WIDE.U32 R4, R13, R10, RZ ;  /* 0x0000000a0d047225 */ /* 0x000fc800078e00ff */
[----:B------:R-:W-:-:S04]  /*63b0*/  IMAD.WIDE.U32 R6, P0, R9, R11, R4 ;  /* 0x0000000b09067225 */ /* 0x000fc80007800004 */
[----:B------:R-:W-:Y:S01]  /*63c0*/  IMAD.WIDE.U32 R4, R9, R10, RZ ;  /* 0x0000000a09047225 */ /* 0x000fe200078e00ff */
[----:B------:R-:W-:-:S03]  /*63d0*/  MOV R8, R7 ;  /* 0x0000000700087202 */ /* 0x000fc60000000f00 */
[----:B------:R-:W-:Y:S01]  /*63e0*/  IMAD.X R9, RZ, RZ, RZ, P0 ;  /* 0x000000ffff097224 */ /* 0x000fe200000e06ff */
[----:B------:R-:W-:-:S05]  /*63f0*/  IADD3 RZ, P0, R5, R6, RZ ;  /* 0x0000000605ff7210 */ /* 0x000fca0007f1e0ff */
[----:B------:R-:W-:-:S08]  /*6400*/  IMAD.WIDE.U32.X R8, R13, R11, R8, P0 ;  /* 0x0000000b0d087225 */ /* 0x000fd000000e0408 */
.L_x_93:
[----:B------:R-:W1:Y:S01]  /*6410*/  S2R R23, SR_CTAID.Y ;  /* 0x0000000000177919 */ /* 0x000e620000002600 */
[-CC-:B------:R-:W-:Y:S01]  /*6420*/  SHF.R.U64 R30, R8, R12.reuse, R9.reuse ;  /* 0x0000000c081e7219 */ /* 0x180fe20000001209 */
[----:B------:R-:W2:Y:S01]  /*6430*/  LDC.64 R14, c[0x0][0x8e8] ;  /* 0x00023a00ff0e7b82 */ /* 0x000ea20000000a00 */
[----:B------:R-:W-:Y:S01]  /*6440*/  SHF.R.U32.HI R4, RZ, R12, R9 ;  /* 0x0000000cff047219 */ /* 0x000fe20000011609 */
[----:B------:R-:W-:Y:S01]  /*6450*/  ULDC UR4, c[0x0][0x150] ;  /* 0x0000540000047ab9 */ /* 0x000fe20000000800 */
[----:B------:R-:W-:Y:S02]  /*6460*/  IADD3 R7, P0, RZ, -R30, RZ ;  /* 0x8000001eff077210 */ /* 0x000fe40007f1e0ff */
[----:B------:R-:W-:-:S03]  /*6470*/  I2FP.F32.U32 R9, R22 ;  /* 0x0000001600097245 */ /* 0x000fc60000201000 */
[----:B------:R-:W3:Y:S01]  /*6480*/  LDC R8, c[0x0][0x8c0] ;  /* 0x00023000ff087b82 */ /* 0x000ee20000000800 */
[----:B------:R-:W-:Y:S02]  /*6490*/  IMAD.X R5, RZ, RZ, ~R4, P0 ;  /* 0x000000ffff057224 */ /* 0x000fe400000e0e04 */
[----:B------:R-:W-:Y:S01]  /*64a0*/  FMUL R9, R9, UR4 ;  /* 0x0000000409097c20 */ /* 0x000fe20008400000 */
[----:B------:R-:W-:Y:S01]  /*64b0*/  ULDC UR4, c[0x0][0x154] ;  /* 0x0000550000047ab9 */ /* 0x000fe20000000800 */
[-C--:B------:R-:W-:Y:S02]  /*64c0*/  IMAD R6, R5, R20.reuse, RZ ;  /* 0x0000001405067224 */ /* 0x080fe400078e02ff */
[C---:B------:R-:W-:Y:S01]  /*64d0*/  IMAD.WIDE.U32 R4, R7.reuse, R20, R16 ;  /* 0x0000001407047225 */ /* 0x040fe200078e0010 */
[----:B------:R-:W4:Y:S01]  /*64e0*/  LDC R26, c[0x0][0x900] ;  /* 0x00024000ff1a7b82 */ /* 0x000f220000000800 */
[----:B------:R-:W5:Y:S02]  /*64f0*/  F2I.U32.TRUNC.NTZ R9, R9 ;  /* 0x0000000900097305 */ /* 0x000f64000020f000 */
[----:B------:R-:W-:-:S04]  /*6500*/  IMAD R7, R7, R21, R6 ;  /* 0x0000001507077224 */ /* 0x000fc800078e0206 */
[----:B------:R-:W-:Y:S01]  /*6510*/  IMAD.IADD R5, R5, 0x1, R7 ;  /* 0x0000000105057824 */ /* 0x000fe200078e0207 */
[----:B------:R-:W4:Y:S01]  /*6520*/  LDC R20, c[0x0][0x8b0] ;  /* 0x00022c00ff147b82 */ /* 0x000f220000000800 */
[----:B--2---:R-:W-:Y:S01]  /*6530*/  ISETP.NE.U32.AND P0, PT, R14, RZ, PT ;  /* 0x000000ff0e00720c */ /* 0x004fe20003f05070 */
[----:B------:R-:W-:-:S03]  /*6540*/  IMAD.MOV.U32 R7, RZ, RZ, -0x1 ;  /* 0xffffffffff077424 */ /* 0x000fc600078e00ff */
[----:B------:R-:W-:-:S03]  /*6550*/  ISETP.NE.AND.EX P0, PT, R15, RZ, PT, P0 ;  /* 0x000000ff0f00720c */ /* 0x000fc60003f05300 */
[----:B------:R-:W2:Y:S01]  /*6560*/  LDC R11, c[0x0][0x144] ;  /* 0x00005100ff0b7b82 */ /* 0x000ea20000000800 */
[-C--:B---3--:R-:W-:Y:S01]  /*6570*/  SHF.R.U64 R12, R4, R8.reuse, R5 ;  /* 0x00000008040c7219 */ /* 0x088fe20000001205 */
[----:B-----5:R-:W-:Y:S01]  /*6580*/  IMAD.MOV R9, RZ, RZ, -R9 ;  /* 0x000000ffff097224 */ /* 0x020fe200078e0a09 */
[----:B-1----:R-:W-:Y:S02]  /*6590*/  I2FP.F32.U32 R4, R23 ;  /* 0x0000001700047245 */ /* 0x002fe40000201000 */
[----:B------:R-:W-:-:S03]  /*65a0*/  SHF.R.U32.HI R5, RZ, R8, R5 ;  /* 0x00000008ff057219 */ /* 0x000fc60000011605 */
[----:B------:R-:W1:Y:S01]  /*65b0*/  LDC R24, c[0x0][0x148] ;  /* 0x00005200ff187b82 */ /* 0x000e620000000800 */
[----:B------:R-:W-:Y:S01]  /*65c0*/  FMUL R6, R4, UR4 ;  /* 0x0000000404067c20 */ /* 0x000fe20008400000 */
[----:B----4-:R-:W-:-:S04]  /*65d0*/  SHF.L.U32 R7, R7, R26, RZ ;  /* 0x0000001a07077219 */ /* 0x010fc800000006ff */
[----:B------:R-:W-:Y:S02]  /*65e0*/  LOP3.LUT R25, RZ, R7, RZ, 0x33, !PT ;  /* 0x00000007ff197212 */ /* 0x000fe400078e33ff */
[----:B------:R-:W3:Y:S01]  /*65f0*/  LDC R21, c[0x0][0x8a8] ;  /* 0x00022a00ff157b82 */ /* 0x000ee20000000800 */
[-CC-:B------:R-:W-:Y:S02]  /*6600*/  SHF.R.U64 R10, R12, R20.reuse, R5.reuse ;  /* 0x000000140c0a7219 */ /* 0x180fe40000001205 */
[----:B------:R-:W-:Y:S02]  /*6610*/  SHF.R.U32.HI R5, RZ, R20, R5 ;  /* 0x00000014ff057219 */ /* 0x000fe40000011605 */
[----:B------:R4:W1:Y:S02]  /*6620*/  F2I.U32.TRUNC.NTZ R20, R6 ;  /* 0x0000000600147305 */ /* 0x000864000020f000 */
[-CC-:B------:R-:W-:Y:S01]  /*6630*/  SHF.R.U64 R13, R10, R26.reuse, R5.reuse ;  /* 0x0000001a0a0d7219 */ /* 0x180fe20000001205 */
[----:B------:R-:W1:Y:S01]  /*6640*/  LDC R27, c[0x0][0x8f0] ;  /* 0x00023c00ff1b7b82 */ /* 0x000e620000000800 */
[-C--:B------:R-:W-:Y:S01]  /*6650*/  SHF.R.U32.HI R5, RZ, R26.reuse, R5 ;  /* 0x0000001aff057219 */ /* 0x080fe20000011605 */
[----:B--2---:R-:W-:Y:S01]  /*6660*/  IMAD R22, R11, R9, R22 ;  /* 0x000000090b167224 */ /* 0x004fe200078e0216 */
[----:B------:R-:W-:-:S02]  /*6670*/  SHF.L.U32 R26, R3, R26, RZ ;  /* 0x0000001a031a7219 */ /* 0x000fc400000006ff */
[----:B------:R-:W-:-:S03]  /*6680*/  MOV R4, R13 ;  /* 0x0000000d00047202 */ /* 0x000fc60000000f00 */
[----:B------:R-:W2:Y:S08]  /*6690*/  LDC R28, c[0x0][0x8e0] ;  /* 0x00023800ff1c7b82 */ /* 0x000eb00000000800 */
[----:B------:R-:W1:Y:S01]  /*66a0*/  LDC R29, c[0x0][0x8b8] ;  /* 0x00022e00ff1d7b82 */ /* 0x000e620000000800 */
[----:B----4-:R-:W-:Y:S05]  /*66b0*/  @!P0 BRA `(.L_x_94) ;  /* 0x0000000000288947 */ /* 0x010fea0003800000 */
[----:B------:R-:W4:Y:S02]  /*66c0*/  LDC R4, c[0x0][0x8f4] ;  /* 0x00023d00ff047b82 */ /* 0x000f240000000800 */
[----:B----4-:R-:W-:-:S05]  /*66d0*/  IADD3 R3, P0, R13, R4, RZ ;  /* 0x000000040d037210 */ /* 0x010fca0007f1e0ff */
        /* <DEDUP_REMOVED lines=8> */
.L_x_94:
[----:B------:R-:W-:Y:S01]  /*6760*/  ISETP.NE.AND P0, PT, R2, 0x1, PT ;  /* 0x000000010200780c */ /* 0x000fe20003f05270 */
[----:B-1----:R-:W-:Y:S01]  /*6770*/  IMAD.MOV R20, RZ, RZ, -R20 ;  /* 0x000000ffff147224 */ /* 0x002fe200078e0a14 */
[----:B------:R-:W-:Y:S02]  /*6780*/  SHF.R.U64 R3, R4, R27, R5 ;  /* 0x0000001b04037219 */ /* 0x000fe40000001205 */
[----:B------:R-:W-:Y:S02]  /*6790*/  LOP3.LUT R10, R10, R25, RZ, 0xc0, !PT ;  /* 0x000000190a0a7212 */ /* 0x000fe400078ec0ff */
[----:B---3--:R-:W-:Y:S01]  /*67a0*/  IADD3 R5, R21, -0x1, RZ ;  /* 0xffffffff15057810 */ /* 0x008fe20007ffe0ff */
[----:B------:R-:W-:Y:S01]  /*67b0*/  IMAD.MOV R4, RZ, RZ, -R3 ;  /* 0x000000ffff047224 */ /* 0x000fe200078e0a03 */
[----:B------:R-:W-:Y:S02]  /*67c0*/  R2UR UR47, R30 ;  /* 0x000000001e2f72ca */ /* 0x000fe400000e0000 */
[----:B------:R-:W-:-:S03]  /*67d0*/  LOP3.LUT R12, R12, R5, RZ, 0xc0, !PT ;  /* 0x000000050c0c7212 */ /* 0x000fc600078ec0ff */
[----:B------:R-:W-:Y:S02]  /*67e0*/  @P0 IMAD R22, R24, R20, R23 ;  /* 0x0000001418160224 */ /* 0x000fe400078e0217 */
[----:B------:R-:W-:Y:S02]  /*67f0*/  IMAD R23, R26, R3, R10 ;  /* 0x000000031a177224 */ /* 0x000fe400078e020a */
[----:B--2---:R-:W-:Y:S02]  /*6800*/  IMAD R3, R4, R28, R13 ;  /* 0x0000001c04037224 */ /* 0x004fe400078e020d */
[----:B------:R-:W-:Y:S02]  /*6810*/  IMAD R23, R23, R29, R22 ;  /* 0x0000001d17177224 */ /* 0x000fe400078e0216 */
[----:B------:R-:W-:Y:S02]  /*6820*/  IMAD R4, R3, R21, R12 ;  /* 0x0000001503047224 */ /* 0x000fe400078e020c */
[----:B------:R-:W-:-:S03]  /*6830*/  IMAD.MOV.U32 R3, RZ, RZ, 0x1 ;  /* 0x00000001ff037424 */ /* 0x000fc600078e00ff */
[----:B------:R-:W-:Y:S02]  /*6840*/  SEL R22, R4, R23, !P0 ;  /* 0x0000001704167207 */ /* 0x000fe40004000000 */
[----:B------:R-:W-:Y:S02]  /*6850*/  SEL R23, R23, R4, !P0 ;  /* 0x0000000417177207 */ /* 0x000fe40004000000 */
[----:B------:R-:W-:-:S07]  /*6860*/  PRMT R4, R3, 0x7610, R4 ;  /* 0x0000761003047816 */ /* 0x000fce0000000004 */
.L_x_92:
[----:B------:R-:W-:Y:S01]  /*6870*/  LOP3.LUT P0, RZ, R4, 0xff, RZ, 0xc0, !PT ;  /* 0x000000ff04ff7812 */ /* 0x000fe2000780c0ff */
[----:B------:R-:W-:Y:S01]  /*6880*/  UIMAD.WIDE.U32 UR4, UR52, -0x55555555, URZ ;  /* 0xaaaaaaab340478a5 */ /* 0x000fe2000f8e003f */
[----:B------:R-:W-:-:S03]  /*6890*/  IMAD.MOV.U32 R145, RZ, RZ, R0 ;  /* 0x000000ffff917224 */ /* 0x000fc600078e0000 */
[----:B------:R-:W-:-:S04]  /*68a0*/  USHF.R.U32.HI UR4, URZ, 0x3, UR5 ;  /* 0x000000033f047899 */ /* 0x000fc80008011605 */
[----:B------:R-:W-:-:S04]  /*68b0*/  UIMAD UR4, UR4, -0xc, UR52 ;  /* 0xfffffff4040478a4 */ /* 0x000fc8000f8e0234 */
[----:B------:R-:W-:Y:S08]  /*68c0*/  @P0 BRA `(.L_x_95) ;  /* 0xffffffac00200947 */ /* 0x000ff0000383ffff */
[----:B------:R-:W-:-:S04]  /*68d0*/  DEPBAR.LE SB0, 0x0 ;  /* 0x000080000000791a */ /* 0x000fc80000000000 */
[----:B------:R-:W-:Y:S05]  /*68e0*/  EXIT ;  /* 0x000000000000794d */ /* 0x000fea0003800000 */
.L_x_8:
[----:B------:R-:W-:Y:S01]  /*68f0*/  ULDC.64 UR4, c[0x0][0x8f8] ;  /* 0x00023e0000047ab9 */ /* 0x000fe20000000a00 */
[----:B------:R-:W-:Y:S01]  /*6900*/  PRMT R11, RZ, 0x7610, R11 ;  /* 0x00007610ff0b7816 */ /* 0x000fe2000000000b */
[----:B------:R-:W-:Y:S01]  /*6910*/  IMAD.MOV.U32 R21, RZ, RZ, -0x1 ;  /* 0xffffffffff157424 */ /* 0x000fe200078e00ff */
[----:B------:R-:W-:Y:S01]  /*6920*/  ISETP.GE.U32.AND P0, PT, R16, UR4, PT ;  /* 0x0000000410007c0c */ /* 0x000fe2000bf06070 */
[----:B------:R-:W-:Y:S01]  /*6930*/  IMAD.MOV.U32 R7, RZ, RZ, -0x1 ;  /* 0xffffffffff077424 */ /* 0x000fe200078e00ff */
[----:B------:R-:W-:Y:S02]  /*6940*/  MOV R20, 0xffffffff ;  /* 0xffffffff00147802 */ /* 0x000fe40000000f00 */
[----:B------:R-:W-:-:S13]  /*6950*/  ISETP.GE.U32.AND.EX P0, PT, R17, UR5, PT, P0 ;  /* 0x0000000511007c0c */ /* 0x000fda000bf06100 */
[----:B------:R-:W-:Y:S05]  /*6960*/  @P0 BRA `(.L_x_96) ;  /* 0x0000000400580947 */ /* 0x000fea0003800000 */
[----:B------:R-:W1:Y:S01]  /*6970*/  LDC.64 R22, c[0x0][0x8d0] ;  /* 0x00023400ff167b82 */ /* 0x000e620000000a00 */
[----:B------:R-:W-:Y:S02]  /*6980*/  IMAD.MOV.U32 R20, RZ, RZ, R16 ;  /* 0x000000ffff147224 */ /* 0x000fe400078e0010 */
[----:B------:R-:W-:-:S05]  /*6990*/  IMAD.MOV.U32 R21, RZ, RZ, R17 ;  /* 0x000000ffff157224 */ /* 0x000fca00078e0011 */
        /* <DEDUP_REMOVED lines=15> */
.L_x_97:
[-CC-:B------:R-:W-:Y:S01]  /*6a90*/  SHF.R.U64 R22, R20, R24.reuse, R21.reuse ;  /* 0x0000001814167219 */ /* 0x180fe20000001215 */
[----:B------:R-:W1:Y:S01]  /*6aa0*/  LDC R28, c[0x0][0x8c0] ;  /* 0x00023000ff1c7b82 */ /* 0x000e620000000800 */
[----:B------:R-:W-:Y:S01]  /*6ab0*/  SHF.R.U32.HI R7, RZ, R24, R21 ;  /* 0x00000018ff077219 */ /* 0x000fe20000011615 */
[----:B------:R-:W-:Y:S01]  /*6ac0*/  ULDC UR4, c[0x0][0x150] ;  /* 0x0000540000047ab9 */ /* 0x000fe20000000800 */
[----:B------:R-:W-:-:S05]  /*6ad0*/  IADD3 R9, P0, RZ, -R22, RZ ;  /* 0x80000016ff097210 */ /* 0x000fca0007f1e0ff */
[----:B------:R-:W2:Y:S01]  /*6ae0*/  LDC.64 R32, c[0x0][0x8e8] ;  /* 0x00023a00ff207b82 */ /* 0x000ea20000000a00 */
[----:B------:R-:W-:Y:S02]  /*6af0*/  IMAD.X R7, RZ, RZ, ~R7, P0 ;  /* 0x000000ffff077224 */ /* 0x000fe400000e0e07 */
[----:B------:R-:W-:-:S04]  /*6b00*/  IMAD.WIDE.U32 R12, R9, R26, R16 ;  /* 0x0000001a090c7225 */ /* 0x000fc800078e0010 */
[----:B------:R-:W-:Y:S01]  /*6b10*/  IMAD R14, R7, R26, RZ ;  /* 0x0000001a070e7224 */ /* 0x000fe200078e02ff */
[----:B------:R-:W3:Y:S03]  /*6b20*/  LDC R30, c[0x0][0x8b0] ;  /* 0x00022c00ff1e7b82 */ /* 0x000ee60000000800 */
[----:B------:R-:W-:Y:S01]  /*6b30*/  IMAD R7, R9, R27, R14 ;  /* 0x0000001b09077224 */ /* 0x000fe200078e020e */
[----:B------:R-:W-:Y:S02]  /*6b40*/  I2FP.F32.U32 R9, R8 ;  /* 0x0000000800097245 */ /* 0x000fe40000201000 */
[----:B------:R-:W-:Y:S01]  /*6b50*/  MOV R14, 0xffffffff ;  /* 0xffffffff000e7802 */ /* 0x000fe20000000f00 */
[----:B------:R-:W-:Y:S01]  /*6b60*/  IMAD.IADD R7, R13, 0x1, R7 ;  /* 0x000000010d077824 */ /* 0x000fe200078e0207 */
[----:B------:R-:W4:Y:S01]  /*6b70*/  LDC R11, c[0x0][0x144] ;  /* 0x00005100ff0b7b82 */ /* 0x000f220000000800 */
[----:B------:R-:W-:Y:S01]  /*6b80*/  FMUL R9, R9, UR4 ;  /* 0x0000000409097c20 */ /* 0x000fe20008400000 */
[----:B------:R-:W-:-:S02]  /*6b90*/  ULDC UR4, c[0x0][0x154] ;  /* 0x0000550000047ab9 */ /* 0x000fc40000000800 */
[--C-:B-1----:R-:W-:Y:S02]  /*6ba0*/  SHF.R.U64 R20, R12, R28, R7.reuse ;  /* 0x0000001c0c147219 */ /* 0x102fe40000001207 */
[----:B------:R-:W-:Y:S01]  /*6bb0*/  I2FP.F32.U32 R12, R10 ;  /* 0x0000000a000c7245 */ /* 0x000fe20000201000 */
[----:B------:R-:W1:Y:S01]  /*6bc0*/  F2I.U32.TRUNC.NTZ R9, R9 ;  /* 0x0000000900097305 */ /* 0x000e62000020f000 */
[----:B------:R-:W4:Y:S01]  /*6bd0*/  LDC R23, c[0x0][0x148] ;  /* 0x00005200ff177b82 */ /* 0x000f220000000800 */
[----:B--2---:R-:W-:Y:S02]  /*6be0*/  ISETP.NE.U32.AND P0, PT, R32, RZ, PT ;  /* 0x000000ff2000720c */ /* 0x004fe40003f05070 */
[----:B------:R-:W-:Y:S01]  /*6bf0*/  FMUL R13, R12, UR4 ;  /* 0x000000040c0d7c20 */ /* 0x000fe20008400000 */
[----:B------:R-:W-:Y:S01]  /*6c00*/  SHF.R.U32.HI R7, RZ, R28, R7 ;  /* 0x0000001cff077219 */ /* 0x000fe20000011607 */
[----:B------:R-:W-:Y:S01]  /*6c10*/  ULDC UR4, c[0x0][0x900] ;  /* 0x0002400000047ab9 */ /* 0x000fe20000000800 */
[----:B------:R-:W-:Y:S01]  /*6c20*/  ISETP.NE.AND.EX P0, PT, R33, RZ, PT, P0 ;  /* 0x000000ff2100720c */ /* 0x000fe20003f05300 */
[----:B------:R2:W2:Y:S01]  /*6c30*/  F2I.U32.TRUNC.NTZ R21, R13 ;  /* 0x0000000d00157305 */ /* 0x0004a2000020f000 */
[----:B------:R-:W2:Y:S01]  /*6c40*/  LDC R25, c[0x0][0x8a8] ;  /* 0x00022a00ff197b82 */ /* 0x000ea20000000800 */
[----:B---3--:R-:W-:-:S02]  /*6c50*/  SHF.R.U64 R24, R20, R30, R7 ;  /* 0x0000001e14187219 */ /* 0x008fc40000001207 */
[----:B------:R-:W-:Y:S02]  /*6c60*/  SHF.R.U32.HI R7, RZ, R30, R7 ;  /* 0x0000001eff077219 */ /* 0x000fe40000011607 */
[----:B------:R-:W-:Y:S01]  /*6c70*/  SHF.L.U32 R30, R14, UR4, RZ ;  /* 0x000000040e1e7c19 */ /* 0x000fe200080006ff */
[----:B-1----:R-:W-:Y:S01]  /*6c80*/  IMAD.MOV R12, RZ, RZ, -R9 ;  /* 0x000000ffff0c7224 */ /* 0x002fe200078e0a09 */
[--C-:B------:R-:W-:Y:S01]  /*6c90*/  SHF.R.U64 R26, R24, UR4, R7.reuse ;  /* 0x00000004181a7c19 */ /* 0x100fe20008001207 */
[----:B------:R-:W1:Y:S01]  /*6ca0*/  LDC R27, c[0x0][0x8f0] ;  /* 0x00023c00ff1b7b82 */ /* 0x000e620000000800 */
[----:B------:R-:W-:Y:S01]  /*6cb0*/  SHF.R.U32.HI R9, RZ, UR4, R7 ;  /* 0x00000004ff097c19 */ /* 0x000fe20008011607 */
[----:B----4-:R-:W-:Y:S02]  /*6cc0*/  IMAD R28, R11, R12, R8 ;  /* 0x0000000c0b1c7224 */ /* 0x010fe400078e0208 */
[----:B------:R-:W-:-:S04]  /*6cd0*/  IMAD.MOV.U32 R8, RZ, RZ, R26 ;  /* 0x000000ffff087224 */ /* 0x000fc800078e001a */
[----:B------:R-:W3:Y:S08]  /*6ce0*/  LDC R29, c[0x0][0x8e0] ;  /* 0x00023800ff1d7b82 */ /* 0x000ef00000000800 */
[----:B------:R-:W4:Y:S01]  /*6cf0*/  LDC R31, c[0x0][0x8b8] ;  /* 0x00022e00ff1f7b82 */ /* 0x000f220000000800 */
[----:B------:R-:W-:Y:S05]  /*6d00*/  @!P0 BRA `(.L_x_98) ;  /* 0x0000000000288947 */ /* 0x000fea0003800000 */
[----:B------:R-:W5:Y:S02]  /*6d10*/  LDC R7, c[0x0][0x8f4] ;  /* 0x00023d00ff077b82 */ /* 0x000f640000000800 */
[----:B-----5:R-:W-:-:S05]  /*6d20*/  IADD3 R7, P0, R26, R7, RZ ;  /* 0x000000071a077210 */ /* 0x020fca0007f1e0ff */
[----:B------:R-:W-:-:S04]  /*6d30*/  IMAD.X R11, RZ, RZ, R9, P0 ;  /* 0x000000ffff0b7224 */ /* 0x000fc800000e0609 */
[----:B------:R-:W-:-:S04]  /*6d40*/  IMAD.WIDE.U32 R8, R11, R32, RZ ;  /* 0x000000200b087225 */ /* 0x000fc800078e00ff */
[----:B--2---:R-:W-:-:S04]  /*6d50*/  IMAD.WIDE.U32 R12, P0, R7, R33, R8 ;  /* 0x00000021070c7225 */ /* 0x004fc80007800008 */
[----:B------:R-:W-:-:S04]  /*6d60*/  IMAD.WIDE.U32 R8, R7, R32, RZ ;  /* 0x0000002007087225 */ /* 0x000fc800078e00ff */
[----:B------:R-:W-:Y:S01]  /*6d70*/  IMAD.X R15, RZ, RZ, RZ, P0 ;  /* 0x000000ffff0f7224 */ /* 0x000fe200000e06ff */
[----:B------:R-:W-:Y:S01]  /*6d80*/  IADD3 RZ, P0, R9, R12, RZ ;  /* 0x0000000c09ff7210 */ /* 0x000fe20007f1e0ff */
[----:B------:R-:W-:-:S04]  /*6d90*/  IMAD.MOV.U32 R14, RZ, RZ, R13 ;  /* 0x000000ffff0e7224 */ /* 0x000fc800078e000d */
[----:B------:R-:W-:-:S08]  /*6da0*/  IMAD.WIDE.U32.X R8, R11, R33, R14, P0 ;  /* 0x000000210b087225 */ /* 0x000fd000000e040e */
.L_x_98:
[----:B------:R-:W-:Y:S01]  /*6db0*/  ISETP.NE.AND P0, PT, R2, 0x1, PT ;  /* 0x000000010200780c */ /* 0x000fe20003f05270 */
[----:B------:R-:W-:Y:S01]  /*6dc0*/  USHF.L.U32 UR4, UR37, UR4, URZ ;  /* 0x0000000425047299 */ /* 0x000fe2000800063f */
[----:B------:R-:W-:Y:S01]  /*6dd0*/  LOP3.LUT R7, RZ, R30, RZ, 0x33, !PT ;  /* 0x0000001eff077212 */ /* 0x000fe200078e33ff */
[----:B--2---:R-:W-:Y:S01]  /*6de0*/  VIADD R11, R25, 0xffffffff ;  /* 0xffffffff190b7836 */ /* 0x004fe20000000000 */
[----:B-1----:R-:W-:Y:S02]  /*6df0*/  SHF.R.U64 R8, R8, R27, R9 ;  /* 0x0000001b08087219 */ /* 0x002fe40000001209 */
[----:B------:R-:W-:Y:S02]  /*6e00*/  IADD3 R21, -R21, RZ, RZ ;  /* 0x000000ff15157210 */ /* 0x000fe40007ffe1ff */
[----:B------:R-:W-:Y:S01]  /*6e10*/  LOP3.LUT R7, R24, R7, RZ, 0xc0, !PT ;  /* 0x0000000718077212 */ /* 0x000fe200078ec0ff */
[----:B------:R-:W-:-:S04]  /*6e20*/  IMAD.MOV R9, RZ, RZ, -R8 ;  /* 0x000000ffff097224 */ /* 0x000fc800078e0a08 */
[----:B------:R-:W-:Y:S02]  /*6e30*/  @P0 IMAD R28, R23, R21, R10 ;  /* 0x00000015171c0224 */ /* 0x000fe400078e020a */
[----:B------:R-:W-:Y:S01]  /*6e40*/  IMAD R21, R8, UR4, R7 ;  /* 0x0000000408157c24 */ /* 0x000fe2000f8e0207 */
[----:B------:R-:W-:Y:S01]  /*6e50*/  LOP3.LUT R8, R20, R11, RZ, 0xc0, !PT ;  /* 0x0000000b14087212 */ /* 0x000fe200078ec0ff */
[----:B---3--:R-:W-:Y:S02]  /*6e60*/  IMAD R7, R9, R29, R26 ;  /* 0x0000001d09077224 */ /* 0x008fe400078e021a */
[----:B----4-:R-:W-:Y:S02]  /*6e70*/  IMAD R21, R21, R31, R28 ;  /* 0x0000001f15157224 */ /* 0x010fe400078e021c */
[----:B------:R-:W-:Y:S02]  /*6e80*/  IMAD R8, R7, R25, R8 ;  /* 0x0000001907087224 */ /* 0x000fe400078e0208 */
[----:B------:R-:W-:-:S02]  /*6e90*/  IMAD.MOV.U32 R11, RZ, RZ, 0x1 ;  /* 0x00000001ff0b7424 */ /* 0x000fc400078e00ff */
[----:B------:R-:W-:Y:S01]  /*6ea0*/  IMAD.MOV.U32 R7, RZ, RZ, R22 ;  /* 0x000000ffff077224 */ /* 0x000fe200078e0016 */
[----:B------:R-:W-:Y:S02]  /*6eb0*/  SEL R20, R8, R21, !P0 ;  /* 0x0000001508147207 */ /* 0x000fe40004000000 */
[----:B------:R-:W-:-:S07]  /*6ec0*/  SEL R21, R21, R8, !P0 ;  /* 0x0000000815157207 */ /* 0x000fce0004000000 */
.L_x_96:
[----:B------:R-:W-:-:S08]  /*6ed0*/  NOP ;  /* 0x0000000000007918 */ /* 0x000fd00000000000 */
[----:B------:R-:W1:-:S00]  /*6ee0*/  USETMAXREG.DEALLOC.CTAPOOL 0x28 ;  /* 0x00000028000079c8 */ /* 0x000e4000080e0500 */
[----:B-1----:R-:W-:-:S13]  /*6ef0*/  ISETP.NE.AND P0, PT, R3, 0x1, PT ;  /* 0x000000010300780c */ /* 0x002fda0003f05270 */
[----:B------:R-:W-:Y:S05]  /*6f00*/  @!P0 EXIT ;  /* 0x000000000000894d */ /* 0x000fea0003800000 */
[----:B------:R-:W-:Y:S05]  /*6f10*/  @!P3 BRA `(.L_x_99) ;  /* 0x0000001000b8b947 */ /* 0x000fea0003800000 */
[----:B------:R-:W-:-:S04]  /*6f20*/  PRMT R6, R6, 0x9910, RZ ;  /* 0x0000991006067816 */ /* 0x000fc800000000ff */
[----:B------:R-:W-:-:S04]  /*6f30*/  ISETP.NE.AND P0, PT, R6, RZ, PT ;  /* 0x000000ff0600720c */ /* 0x000fc80003f05270 */
[----:B------:R-:W-:-:S13]  /*6f40*/  ISETP.NE.OR P0, PT, R3, 0x2, !P0 ;  /* 0x000000020300780c */ /* 0x000fda0004705670 */
[----:B------:R-:W-:Y:S05]  /*6f50*/  @P0 EXIT ;  /* 0x000000000000094d */ /* 0x000fea0003800000 */
[----:B------:R-:W-:-:S13]  /*6f60*/  LOP3.LUT P1, RZ, R11, 0xff, RZ, 0xc0, !PT ;  /* 0x000000ff0bff7812 */ /* 0x000fda000782c0ff */
[----:B------:R-:W-:Y:S05]  /*6f70*/  @!P1 BRA `(.L_x_100) ;  /* 0x0000000000189947 */ /* 0x000fea0003800000 */
[----:B------:R-:W-:Y:S01]  /*6f80*/  UMOV UR4, 0x400 ;  /* 0x0000040000047882 */ /* 0x000fe20000000000 */
[----:B------:R-:W-:Y:S01]  /*6f90*/  MOV R3, RZ ;  /* 0x000000ff00037202 */ /* 0x000fe20000000f00 */
[----:B------:R-:W-:-:S03]  /*6fa0*/  ULEA UR4, UR36, UR4, 0x18 ;  /* 0x0000000424047291 */ /* 0x000fc6000f8ec03f */
[----:B------:R-:W-:-:S06]  /*6fb0*/  SHF.L.U32 R3, R3, 0x1f, RZ ;  /* 0x0000001f03037819 */ /* 0x000fcc00000006ff */
[----:B------:R-:W1:Y:S02]  /*6fc0*/  SYNCS.PHASECHK.TRANS64.TRYWAIT P0, [UR4+0x108], R3 ;  /* 0x00010803ff0075a7 */ /* 0x000e640008000144 */
[----:B-1----:R-:W-:Y:S05]  /*6fd0*/  @!P0 BRA `(.L_x_101) ;  /* 0x0000002800048947 */ /* 0x002fea0003800000 */
.L_x_100:
[----:B------:R-:W-:Y:S01]  /*6fe0*/  PRMT R10, RZ, 0x7610, R10 ;  /* 0x00007610ff0a7816 */ /* 0x000fe2000000000a */
[----:B------:R-:W-:Y:S06]  /*6ff0*/  @P2 BRA `(.L_x_102) ;  /* 0x0000000000242947 */ /* 0x000fec0003800000 */
[----:B------:R-:W-:Y:S02]  /*7000*/  ULDC.64 UR4, c[0x0][0x588] ;  /* 0x0001620000047ab9 */ /* 0x000fe40000000a00 */
[----:B------:R-:W-:-:S04]  /*7010*/  ISETP.NE.U32.AND P0, PT, RZ, UR4, PT ;  /* 0x00000004ff007c0c */ /* 0x000fc8000bf05070 */
[----:B------:R-:W-:-:S13]  /*7020*/  ISETP.NE.AND.EX P0, PT, RZ, UR5, PT, P0 ;  /* 0x00000005ff007c0c */ /* 0x000fda000bf05300 */
[----:B------:R-:W-:Y:S05]  /*7030*/  @!P0 BRA `(.L_x_103) ;  /* 0x00000000000c8947 */ /* 0x000fea0003800000 */
[----:B------:R3:W5:Y:S01]  /*7040*/  LDG.E R12, desc[UR42][R4.64] ;  /* 0x0000002a040c7981 */ /* 0x000762000c1e1900 */
[----:B------:R-:W-:Y:S01]  /*7050*/  IMAD.MOV.U32 R10, RZ, RZ, 0x1 ;  /* 0x00000001ff0a7424 */ /* 0x000fe200078e00ff */
[----:B------:R-:W-:Y:S06]  /*7060*/  BRA `(.L_x_102) ;  /* 0x0000000000087947 */ /* 0x000fec0003800000 */
.L_x_103:
[----:B------:R-:W2:Y:S01]  /*7070*/  LDC R12, c[0x0][0x580] ;  /* 0x00016000ff0c7b82 */ /* 0x000ea20000000800 */
[----:B------:R-:W-:-:S07]  /*7080*/  IMAD.MOV.U32 R10, RZ, RZ, 0x1 ;  /* 0x00000001ff0a7424 */ /* 0x000fce00078e00ff */
.L_x_102:
[----:B-1----:R-:W-:Y:S01]  /*7090*/  IMAD.MOV.U32 R3, RZ, RZ, 0x1 ;  /* 0x00000001ff037424 */ /* 0x002fe200078e00ff */
[----:B------:R-:W-:Y:S06]  /*70a0*/  @!P1 BRA `(.L_x_104) ;  /* 0x0000000c00dc9947 */ /* 0x000fec0003800000 */
[----:B------:R-:W1:Y:S01]  /*70b0*/  LDC R8, c[0x0][0x8a8] ;  /* 0x00022a00ff087b82 */ /* 0x000e620000000800 */
[----:B------:R-:W-:Y:S01]  /*70c0*/  IMAD.MOV.U32 R3, RZ, RZ, -0x1 ;  /* 0xffffffffff037424 */ /* 0x000fe200078e00ff */
[----:B------:R-:W-:Y:S01]  /*70d0*/  ULDC UR4, c[0x0][0x900] ;  /* 0x0002400000047ab9 */ /* 0x000fe20000000800 */
[----:B------:R-:W-:Y:S01]  /*70e0*/  LOP3.LUT R11, R0, 0x2, RZ, 0xfc, !PT ;  /* 0x00000002000b7812 */ /* 0x000fe200078efcff */
[----:B------:R-:W-:Y:S01]  /*70f0*/  ULDC.64 UR6, c[0x0][0x198] ;  /* 0x0000660000067ab9 */ /* 0x000fe20000000a00 */
[----:B------:R-:W-:Y:S02]  /*7100*/  USHF.L.U32 UR13, UR37, UR4, URZ ;  /* 0x00000004250d7299 */ /* 0x000fe4000800063f */
[----:B------:R-:W-:Y:S01]  /*7110*/  SHF.L.U32 R9, R3, UR4, RZ ;  /* 0x0000000403097c19 */ /* 0x000fe200080006ff */
[----:B------:R-:W-:Y:S01]  /*7120*/  ULDC.64 UR14, c[0x0][0x588] ;  /* 0x00016200000e7ab9 */ /* 0x000fe20000000a00 */
[----:B------:R-:W-:Y:S01]  /*7130*/  MOV R3, 0x1 ;  /* 0x0000000100037802 */ /* 0x000fe20000000f00 */
[----:B------:R-:W-:Y:S01]  /*7140*/  ULDC.64 UR22, c[0x0][0x8f8] ;  /* 0x00023e0000167ab9 */ /* 0x000fe20000000a00 */
[----:B------:R-:W-:Y:S01]  /*7150*/  LOP3.LUT R9, RZ, R9, RZ, 0x33, !PT ;  /* 0x00000009ff097212 */ /* 0x000fe200078e33ff */
[----:B------:R-:W-:Y:S01]  /*7160*/  ULDC.64 UR24, c[0x0][0x590] ;  /* 0x0001640000187ab9 */ /* 0x000fe20000000a00 */
[----:B-1----:R-:W-:-:S07]  /*7170*/  VIADD R8, R8, 0xffffffff ;  /* 0xffffffff08087836 */ /* 0x002fce0000000000 */
.L_x_136:
[----:B------:R-:W-:Y:S02]  /*7180*/  ISETP.NE.U32.AND P0, PT, RZ, UR24, PT ;  /* 0x00000018ff007c0c */ /* 0x000fe4000bf05070 */
[----:B------:R-:W-:Y:S02]  /*7190*/  R2UR UR11, R21 ;  /* 0x00000000150b72ca */ /* 0x000fe400000e0000 */
[----:B------:R-:W-:Y:S02]  /*71a0*/  R2UR UR10, R20 ;  /* 0x00000000140a72ca */ /* 0x000fe400000e0000 */
[----:B------:R-:W-:-:S09]  /*71b0*/  ISETP.NE.AND.EX P0, PT, RZ, UR25, PT, P0 ;  /* 0x00000019ff007c0c */ /* 0x000fd2000bf05300 */
[----:B------:R-:W-:Y:S02]  /*71c0*/  USHF.L.U32 UR11, UR11, 0x7, URZ ;  /* 0x000000070b0b7899 */ /* 0x000fe4000800063f */
[----:B------:R-:W-:Y:S02]  /*71d0*/  USHF.L.U32 UR10, UR10, 0x7, URZ ;  /* 0x000000070a0a7899 */ /* 0x000fe4000800063f */
[----:B--2-4-:R-:W-:Y:S10]  /*71e0*/  @!P0 BRA `(.L_x_105) ;  /* 0x00000000002c8947 */ /* 0x014ff40003800000 */
[----:B------:R-:W-:-:S04]  /*71f0*/  ISETP.NE.U32.AND P1, PT, RZ, UR14, PT ;  /* 0x0000000eff007c0c */ /* 0x000fc8000bf25070 */
[----:B------:R-:W-:-:S13]  /*7200*/  ISETP.NE.AND.EX P1, PT, RZ, UR15, PT, P1 ;  /* 0x0000000fff007c0c */ /* 0x000fda000bf25310 */
[----:B------:R-:W-:Y:S05]  /*7210*/  @!P1 BRA `(.L_x_106) ;  /* 0x0000000000189947 */ /* 0x000fea0003800000 */
[----:B---3--:R-:W1:Y:S01]  /*7220*/  LDC.64 R4, c[0x0][0x588] ;  /* 0x00016200ff047b82 */ /* 0x008e620000000a00 */
[----:B------:R-:W-:-:S04]  /*7230*/  IMAD R13, R7, UR24, RZ ;  /* 0x00000018070d7c24 */ /* 0x000fc8000f8e02ff */
[----:B-1----:R-:W-:-:S05]  /*7240*/  IMAD.WIDE R4, R13, 0x4, R4 ;  /* 0x000000040d047825 */ /* 0x002fca00078e0204 */
[----:B--2--5:R4:W5:Y:S01]  /*7250*/  LDG.E R12, desc[UR42][R4.64] ;  /* 0x0000002a040c7981 */ /* 0x024962000c1e1900 */
[----:B------:R-:W-:Y:S01]  /*7260*/  IMAD.MOV.U32 R10, RZ, RZ, 0x1 ;  /* 0x00000001ff0a7424 */ /* 0x000fe200078e00ff */
[----:B------:R-:W-:Y:S06]  /*7270*/  BRA `(.L_x_105) ;  /* 0x0000000000087947 */ /* 0x000fec0003800000 */
.L_x_106:
[----:B--2--5:R-:W1:Y:S01]  /*7280*/  LDC R12, c[0x0][0x580] ;  /* 0x00016000ff0c7b82 */ /* 0x024e620000000800 */
[----:B------:R-:W-:-:S07]  /*7290*/  IMAD.MOV.U32 R10, RZ, RZ, 0x1 ;  /* 0x00000001ff0a7424 */ /* 0x000fce00078e00ff */
.L_x_105:
[----:B------:R-:W-:Y:S05]  /*72a0*/  @!P0 BRA `(.L_x_107) ;  /* 0x00000000001c8947 */ /* 0x000fea0003800000 */
[----:B------:R-:W-:-:S13]  /*72b0*/  LOP3.LUT P2, RZ, R10, 0xff, RZ, 0xc0, !PT ;  /* 0x000000ff0aff7812 */ /* 0x000fda000784c0ff */
[----:B---34-:R-:W3:Y:S02]  /*72c0*/  @!P2 LDC.64 R4, c[0x0][0x588] ;  /* 0x00016200ff04ab82 */ /* 0x018ee40000000a00 */
[----:B---3--:R-:W-:-:S04]  /*72d0*/  @!P2 ISETP.NE.U32.AND P0, PT, R4, RZ, PT ;  /* 0x000000ff0400a20c */ /* 0x008fc80003f05070 */
[----:B------:R-:W-:Y:S02]  /*72e0*/  @!P2 ISETP.NE.AND.EX P1, PT, R5, RZ, PT, P0 ;  /* 0x000000ff0500a20c */ /* 0x000fe40003f25300 */
[----:B-12--5:R-:W-:Y:S02]  /*72f0*/  @P2 FSETP.EQ.AND P0, PT, R12, RZ, PT ;  /* 0x000000ff0c00220b */ /* 0x026fe40003f02000 */
[----:B------:R-:W-:Y:S01]  /*7300*/  @!P2 PLOP3.LUT P0, PT, P1, PT, PT, 0x8, 0x0 ;  /* 0x000000000000a81c */ /* 0x000fe20000f0e170 */
[----:B------:R-:W-:-:S12]  /*7310*/  BRA `(.L_x_108) ;  /* 0x0000000000047947 */ /* 0x000fd80003800000 */
.L_x_107:
[----:B-12--5:R-:W-:-:S13]  /*7320*/  FSETP.EQ.AND P0, PT, R12, RZ, PT ;  /* 0x000000ff0c00720b */ /* 0x026fda0003f02000 */
.L_x_108:
[----:B------:R-:W-:Y:S02]  /*7330*/  ISETP.NE.AND P2, PT, R11, 0x3, PT ;  /* 0x000000030b00780c */ /* 0x000fe40003f45270 */
[----:B------:R-:W-:-:S04]  /*7340*/  ELECT P1, URZ, PT ;  /* 0x00000000003f782f */ /* 0x000fc80003820000 */
[----:B------:R-:W-:-:S07]  /*7350*/  PLOP3.LUT P0, PT, P1, P0, PT, 0x20, 0x0 ;  /* 0x000000000000781c */ /* 0x000fce0000f00470 */
[----:B------:R-:W-:Y:S06]  /*7360*/  @!P2 BRA `(.L_x_109) ;  /* 0x000000000004a947 */ /* 0x000fec0003800000 */
[----:B------:R-:W-:Y:S01]  /*7370*/  BPT.TRAP 0x1 ;  /* 0x000000040000795c */ /* 0x000fe20000300000 */
.L_x_109:
[----:B------:R-:W1:Y:S01]  /*7380*/  S2UR UR36, SR_CgaCtaId ;  /* 0x00000000002479c3 */ /* 0x000e620000008800 */
[----:B------:R-:W-:Y:S01]  /*7390*/  UMOV UR4, 0x400 ;  /* 0x0000040000047882 */ /* 0x000fe20000000000 */
[----:B---34-:R-:W-:Y:S01]  /*73a0*/  SHF.L.U32 R4, R3, 0x1f, RZ ;  /* 0x0000001f03047819 */ /* 0x018fe200000006ff */
[----:B-1----:R-:W-:-:S09]  /*73b0*/  ULEA UR4, UR36, UR4, 0x18 ;  /* 0x0000000424047291 */ /* 0x002fd2000f8ec03f */
[----:B------:R-:W1:Y:S02]  /*73c0*/  SYNCS.PHASECHK.TRANS64.TRYWAIT P1, [UR4+0xe0], R4 ;  /* 0x0000e004ff0075a7 */ /* 0x000e640008020144 */
[----:B-1----:R-:W-:Y:S05]  /*73d0*/  @!P1 BRA `(.L_x_110) ;  /* 0x00000024001c9947 */ /* 0x002fea0003800000 */
.L_x_180:
[----:B------:R-:W-:Y:S04]  /*73e0*/  BSSY B0, `(.L_x_111) ;  /* 0x000000e000007945 */ /* 0x000fe80003800000 */
[----:B------:R-:W-:Y:S05]  /*73f0*/  @!P0 BRA `(.L_x_112) ;  /* 0x0000000000308947 */ /* 0x000fea0003800000 */
[----:B------:R-:W-:Y:S01]  /*7400*/  R2UR UR12, R7 ;  /* 0x00000000070c72ca */ /* 0x000fe200000e0000 */
[----:B------:R-:W-:Y:S02]  /*7410*/  UIADD3 UR16, UP0, UR6, 0x3f0, URZ ;  /* 0x000003f006107890 */ /* 0x000fe4000ff1e03f */
[----:B------:R-:W-:Y:S02]  /*7420*/  UIADD3 UR8, UR4, 0x200, URZ ;  /* 0x0000020004087890 */ /* 0x000fe4000fffe03f */
[----:B------:R-:W-:Y:S02]  /*7430*/  UIADD3 UR9, UR4, 0xc0, URZ ;  /* 0x000000c004097890 */ /* 0x000fe4000fffe03f */
[----:B------:R-:W-:Y:S01]  /*7440*/  UIADD3.X UR17, URZ, UR7, URZ, UP0, !UPT ;  /* 0x000000073f117290 */ /* 0x000fe200087fe43f */
[----:B------:R-:W-:Y:S01]  /*7450*/  UMOV UR18, 0x0 ;  /* 0x0000000000127882 */ /* 0x000fe20000000000 */
[----:B------:R-:W-:-:S07]  /*7460*/  UMOV UR19, 0x10000000 ;  /* 0x1000000000137882 */ /* 0x000fce0000000000 */
[----:B------:R2:W-:Y:S02]  /*7470*/  UTMALDG.3D [UR8], [UR16], desc[UR18] ;  /* 0x00001208100075b4 */ /* 0x0005e40008011000 */
[----:B--2---:R-:W-:Y:S05]  /*7480*/  @!P2 BRA `(.L_x_113) ;  /* 0x000000000004a947 */ /* 0x004fea0003800000 */
[----:B------:R-:W-:Y:S01]  /*7490*/  BPT.TRAP 0x1 ;  /* 0x000000040000795c */ /* 0x000fe20000300000 */
.L_x_113:
[----:B-1----:R-:W1:Y:S02]  /*74a0*/  LDC R5, c[0x0][0x800] ;  /* 0x00020000ff057b82 */ /* 0x002e640000000800 */
[----:B-1----:R2:W-:Y:S02]  /*74b0*/  SYNCS.ARRIVE.TRANS64.RED.A0TR RZ, [UR4+0xc0], R5 ;  /* 0x0000c005ffff79a7 */ /* 0x0025e40008300404 */
.L_x_112:
[----:B------:R-:W-:Y:S05]  /*74c0*/  BSYNC B0 ;  /* 0x0000000000007941 */ /* 0x000fea0003800000 */
.L_x_111:
[----:B------:R-:W-:Y:S05]  /*74d0*/  @!P2 BRA `(.L_x_114) ;  /* 0x000000000004a947 */ /* 0x000fea0003800000 */
[----:B------:R-:W-:Y:S01]  /*74e0*/  BPT.TRAP 0x1 ;  /* 0x000000040000795c */ /* 0x000fe20000300000 */
.L_x_114:
[----:B------:R-:W-:-:S04]  /*74f0*/  UIADD3 UR5, UR4, 0xc0, URZ ;  /* 0x000000c004057890 */ /* 0x000fc8000fffe03f */
[----:B------:R-:W-:-:S09]  /*7500*/  UPRMT UR5, UR36, 0x654, UR5 ;  /* 0x0000065424057896 */ /* 0x000fd20008000005 */
[----:B------:R-:W-:Y:S01]  /*7510*/  SYNCS.ARRIVE.TRANS64.RED.A1T0 RZ, [UR5], RZ ;  /* 0x000000ffffff79a7 */ /* 0x000fe20008100405 */
[----:B------:R-:W-:Y:S05]  /*7520*/  @!P2 BRA `(.L_x_115) ;  /* 0x000000000004a947 */ /* 0x000fea0003800000 */
[----:B------:R-:W-:Y:S01]  /*7530*/  BPT.TRAP 0x1 ;  /* 0x000000040000795c */ /* 0x000fe20000300000 */
.L_x_115:
[----:B------:R-:W3:Y:S02]  /*7540*/  SYNCS.PHASECHK.TRANS64.TRYWAIT P1, [UR4+0xe8], R4 ;  /* 0x0000e804ff0075a7 */ /* 0x000ee40008020144 */
[----:B---3--:R-:W-:Y:S05]  /*7550*/  @!P1 BRA `(.L_x_116) ;  /* 0x0000002000d49947 */ /* 0x008fea0003800000 */
.L_x_181:
[----:B------:R-:W-:Y:S04]  /*7560*/  BSSY B0, `(.L_x_117) ;  /* 0x0000010000007945 */ /* 0x000fe80003800000 */
[----:B------:R-:W-:Y:S05]  /*7570*/  @!P0 BRA `(.L_x_118) ;  /* 0x0000000000388947 */ /* 0x000fea0003800000 */
[----:B------:R-:W-:Y:S01]  /*7580*/  UIADD3 UR8, UP0, UR6, 0x3f0, URZ ;  /* 0x000003f006087890 */ /* 0x000fe2000ff1e03f */
[----:B------:R-:W-:Y:S01]  /*7590*/  R2UR UR20, R7 ;  /* 0x00000000071472ca */ /* 0x000fe200000e0000 */
[----:B------:R-:W-:Y:S02]  /*75a0*/  UIADD3 UR18, UR10, 0x20, URZ ;  /* 0x000000200a127890 */ /* 0x000fe4000fffe03f */
[----:B------:R-:W-:Y:S02]  /*75b0*/  UIADD3 UR16, UR4, 0x1200, URZ ;  /* 0x0000120004107890 */ /* 0x000fe4000fffe03f */
[----:B------:R-:W-:Y:S02]  /*75c0*/  UIADD3 UR17, UR4, 0xc8, URZ ;  /* 0x000000c804117890 */ /* 0x000fe4000fffe03f */
[----:B------:R-:W-:Y:S01]  /*75d0*/  UIADD3.X UR9, URZ, UR7, URZ, UP0, !UPT ;  /* 0x000000073f097290 */ /* 0x000fe200087fe43f */
[----:B------:R-:W-:Y:S01]  /*75e0*/  UMOV UR26, 0x0 ;  /* 0x00000000001a7882 */ /* 0x000fe20000000000 */
[----:B------:R-:W-:Y:S01]  /*75f0*/  UMOV UR27, 0x10000000 ;  /* 0x10000000001b7882 */ /* 0x000fe20000000000 */
[----:B------:R-:W-:-:S06]  /*7600*/  UMOV UR19, UR11 ;  /* 0x0000000b00137c82 */ /* 0x000fcc0008000000 */
[----:B------:R3:W-:Y:S02]  /*7610*/  UTMALDG.3D [UR16], [UR8], desc[UR26] ;  /* 0x00001a10080075b4 */ /* 0x0007e40008011000 */
[----:B---3--:R-:W-:Y:S05]  /*7620*/  @!P2 BRA `(.L_x_119) ;  /* 0x000000000004a947 */ /* 0x008fea0003800000 */
[----:B------:R-:W-:Y:S01]  /*7630*/  BPT.TRAP 0x1 ;  /* 0x000000040000795c */ /* 0x000fe20000300000 */
.L_x_119:
[----:B-12---:R-:W1:Y:S02]  /*7640*/  LDC R5, c[0x0][0x800] ;  /* 0x00020000ff057b82 */ /* 0x006e640000000800 */
[----:B-1----:R3:W-:Y:S02]  /*7650*/  SYNCS.ARRIVE.TRANS64.RED.A0TR RZ, [UR4+0xc8], R5 ;  /* 0x0000c805ffff79a7 */ /* 0x0027e40008300404 */
.L_x_118:
[----:B------:R-:W-:Y:S05]  /*7660*/  BSYNC B0 ;  /* 0x0000000000007941 */ /* 0x000fea0003800000 */
.L_x_117:
[----:B------:R-:W-:Y:S05]  /*7670*/  @!P2 BRA `(.L_x_120) ;  /* 0x000000000004a947 */ /* 0x000fea0003800000 */
[----:B------:R-:W-:Y:S01]  /*7680*/  BPT.TRAP 0x1 ;  /* 0x000000040000795c */ /* 0x000fe20000300000 */
.L_x_120:
[----:B------:R-:W-:-:S04]  /*7690*/  UIADD3 UR5, UR4, 0xc8, URZ ;  /* 0x000000c804057890 */ /* 0x000fc8000fffe03f */
[----:B------:R-:W-:-:S09]  /*76a0*/  UPRMT UR5, UR36, 0x654, UR5 ;  /* 0x0000065424057896 */ /* 0x000fd20008000005 */
[----:B------:R-:W-:Y:S01]  /*76b0*/  SYNCS.ARRIVE.TRANS64.RED.A1T0 RZ, [UR5], RZ ;  /* 0x000000ffffff79a7 */ /* 0x000fe20008100405 */
[----:B------:R-:W-:Y:S05]  /*76c0*/  @!P2 BRA `(.L_x_121) ;  /* 0x000000000004a947 */ /* 0x000fea0003800000 */
[----:B------:R-:W-:Y:S01]  /*76d0*/  BPT.TRAP 0x1 ;  /* 0x000000040000795c */ /* 0x000fe20000300000 */
.L_x_121:
[----:B------:R-:W4:Y:S02]  /*76e0*/  SYNCS.PHASECHK.TRANS64.TRYWAIT P1, [UR4+0xf0], R4 ;  /* 0x0000f004ff0075a7 */ /* 0x000f240008020144 */
[----:B----4-:R-:W-:Y:S05]  /*76f0*/  @!P1 BRA `(.L_x_122) ;  /* 0x0000002000849947 */ /* 0x010fea0003800000 */
.L_x_182:
        /* <DEDUP_REMOVED lines=12> */
[----:B----4-:R-:W-:Y:S05]  /*77c0*/  @!P2 BRA `(.L_x_125) ;  /* 0x000000000004a947 */ /* 0x010fea0003800000 */
[----:B------:R-:W-:Y:S01]  /*77d0*/  BPT.TRAP 0x1 ;  /* 0x000000040000795c */ /* 0x000fe20000300000 */
.L_x_125:
[----:B-123--:R-:W1:Y:S02]  /*77e0*/  LDC R5, c[0x0][0x800] ;  /* 0x00020000ff057b82 */ /* 0x00ee640000000800 */
[----:B-1----:R4:W-:Y:S02]  /*77f0*/  SYNCS.ARRIVE.TRANS64.RED.A0TR RZ, [UR4+0xd0], R5 ;  /* 0x0000d005ffff79a7 */ /* 0x0029e40008300404 */
.L_x_124:
[----:B------:R-:W-:Y:S05]  /*7800*/  BSYNC B0 ;  /* 0x0000000000007941 */ /* 0x000fea0003800000 */
.L_x_123:
[----:B------:R-:W-:Y:S05]  /*7810*/  @!P2 BRA `(.L_x_126) ;  /* 0x000000000004a947 */ /* 0x000fea0003800000 */
[----:B------:R-:W-:Y:S01]  /*7820*/  BPT.TRAP 0x1 ;  /* 0x000000040000795c */ /* 0x000fe20000300000 */
.L_x_126:
[----:B------:R-:W-:-:S04]  /*7830*/  UIADD3 UR5, UR4, 0xd0, URZ ;  /* 0x000000d004057890 */ /* 0x000fc8000fffe03f */
[----:B------:R-:W-:-:S09]  /*7840*/  UPRMT UR5, UR36, 0x654, UR5 ;  /* 0x0000065424057896 */ /* 0x000fd20008000005 */
[----:B------:R-:W-:Y:S01]  /*7850*/  SYNCS.ARRIVE.TRANS64.RED.A1T0 RZ, [UR5], RZ ;  /* 0x000000ffffff79a7 */ /* 0x000fe20008100405 */
[----:B------:R-:W-:Y:S05]  /*7860*/  @!P2 BRA `(.L_x_127) ;  /* 0x000000000004a947 */ /* 0x000fea0003800000 */
[----:B------:R-:W-:Y:S01]  /*7870*/  BPT.TRAP 0x1 ;  /* 0x000000040000795c */ /* 0x000fe20000300000 */
.L_x_127:
[----:B------:R-:W5:Y:S02]  /*7880*/  SYNCS.PHASECHK.TRANS64.TRYWAIT P1, [UR4+0xf8], R4 ;  /* 0x0000f804ff0075a7 */ /* 0x000f640008020144 */
[----:B-----5:R-:W-:Y:S05]  /*7890*/  @!P1 BRA `(.L_x_128) ;  /* 0x0000002000349947 */ /* 0x020fea0003800000 */
.L_x_183:
[----:B------:R-:W-:Y:S04]  /*78a0*/  BSSY B0, `(.L_x_129) ;  /* 0x0000010000007945 */ /* 0x000fe80003800000 */
[----:B------:R-:W-:Y:S05]  /*78b0*/  @!P0 BRA `(.L_x_130) ;  /* 0x0000000000388947 */ /* 0x000fea0003800000 */
[----:B------:R-:W-:Y:S01]  /*78c0*/  R2UR UR20, R7 ;  /* 0x00000000071472ca */ /* 0x000fe200000e0000 */
[----:B------:R-:W-:Y:S02]  /*78d0*/  UIADD3 UR8, UP0, UR6, 0x3f0, URZ ;  /* 0x000003f006087890 */ /* 0x000fe4000ff1e03f */
        /* <DEDUP_REMOVED lines=8> */
[----:B-1----:R-:W-:Y:S05]  /*7960*/  @!P2 BRA `(.L_x_131) ;  /* 0x000000000004a947 */ /* 0x002fea0003800000 */
[----:B------:R-:W-:Y:S01]  /*7970*/  BPT.TRAP 0x1 ;  /* 0x000000040000795c */ /* 0x000fe20000300000 */
.L_x_131:
[----:B------:R-:W1:Y:S02]  /*7980*/  LDC R4, c[0x0][0x800] ;  /* 0x00020000ff047b82 */ /* 0x000e640000000800 */
[----:B-1----:R1:W-:Y:S02]  /*7990*/  SYNCS.ARRIVE.TRANS64.RED.A0TR RZ, [UR4+0xd8], R4 ;  /* 0x0000d804ffff79a7 */ /* 0x0023e40008300404 */
.L_x_130:
[----:B------:R-:W-:Y:S05]  /*79a0*/  BSYNC B0 ;  /* 0x0000000000007941 */ /* 0x000fea0003800000 */
.L_x_129:
[----:B------:R-:W-:Y:S05]  /*79b0*/  @!P2 BRA `(.L_x_132) ;  /* 0x000000000004a947 */ /* 0x000fea0003800000 */
[----:B------:R-:W-:Y:S01]  /*79c0*/  BPT.TRAP 0x1 ;  /* 0x000000040000795c */ /* 0x000fe20000300000 */
.L_x_132:
[----:B------:R-:W-:Y:S01]  /*79d0*/  IADD3 R16, P0, R16, UR40, RZ ;  /* 0x0000002810107c10 */ /* 0x000fe2000ff1e0ff */
[----:B------:R-:W-:Y:S01]  /*79e0*/  UIADD3 UR4, UR4, 0xd8, URZ ;  /* 0x000000d804047890 */ /* 0x000fe2000fffe03f */
[----:B------:R-:W-:Y:S01]  /*79f0*/  LOP3.LUT R3, R3, 0x1, RZ, 0x3c, !PT ;  /* 0x0000000103037812 */ /* 0x000fe200078e3cff */
[----:B------:R-:W-:Y:S01]  /*7a00*/  IMAD.MOV.U32 R21, RZ, RZ, -0x1 ;  /* 0xffffffffff157424 */ /* 0x000fe200078e00ff */
[----:B------:R-:W-:Y:S01]  /*7a10*/  IADD3.X R17, R17, UR38, RZ, P0, !PT ;  /* 0x0000002611117c10 */ /* 0x000fe200087fe4ff */
[----:B------:R-:W-:Y:S01]  /*7a20*/  UPRMT UR4, UR36, 0x654, UR4 ;  /* 0x0000065424047896 */ /* 0x000fe20008000004 */
[----:B------:R-:W-:Y:S01]  /*7a30*/  ISETP.GE.U32.AND P0, PT, R16, UR22, PT ;  /* 0x0000001610007c0c */ /* 0x000fe2000bf06070 */
[----:B------:R-:W-:Y:S01]  /*7a40*/  IMAD.MOV.U32 R7, RZ, RZ, -0x1 ;  /* 0xffffffffff077424 */ /* 0x000fe200078e00ff */
[----:B-1----:R-:W-:Y:S02]  /*7a50*/  PRMT R4, RZ, 0x7610, R4 ;  /* 0x00007610ff047816 */ /* 0x002fe40000000004 */
[----:B------:R-:W-:-:S02]  /*7a60*/  ISETP.GE.U32.AND.EX P0, PT, R17, UR23, PT, P0 ;  /* 0x0000001711007c0c */ /* 0x000fc4000bf06100 */
[----:B------:R-:W-:Y:S02]  /*7a70*/  MOV R20, 0xffffffff ;  /* 0xffffffff00147802 */ /* 0x000fe40000000f00 */
[----:B------:R-:W-:Y:S09]  /*7a80*/  SYNCS.ARRIVE.TRANS64.RED.A1T0 RZ, [UR4], RZ ;  /* 0x000000ffffff79a7 */ /* 0x000ff20008100404 */
[----:B------:R-:W-:Y:S05]  /*7a90*/  @P0 BRA `(.L_x_133) ;  /* 0x0000000400580947 */ /* 0x000fea0003800000 */
[----:B------:R-:W1:Y:S01]  /*7aa0*/  S2R R18, SR_CTAID.X ;  /* 0x0000000000127919 */ /* 0x000e620000002500 */
[----:B------:R-:W5:Y:S01]  /*7ab0*/  LDC.64 R14, c[0x0][0x8d0] ;  /* 0x00023400ff0e7b82 */ /* 0x000f620000000a00 */
[----:B------:R-:W-:Y:S01]  /*7ac0*/  ULDC UR4, c[0x0][0x150] ;  /* 0x0000540000047ab9 */ /* 0x000fe20000000800 */
[----:B------:R-:W-:Y:S01]  /*7ad0*/  IMAD.MOV.U32 R7, RZ, RZ, R16 ;  /* 0x000000ffff077224 */ /* 0x000fe200078e0010 */
[----:B------:R-:W2:Y:S01]  /*7ae0*/  S2R R19, SR_CTAID.Y ;  /* 0x0000000000137919 */ /* 0x000ea20000002600 */
[----:B------:R-:W-:-:S04]  /*7af0*/  IMAD.MOV.U32 R23, RZ, RZ, R17 ;  /* 0x000000ffff177224 */ /* 0x000fc800078e0011 */
[----:B------:R-:W2:Y:S08]  /*7b00*/  LDC R21, c[0x0][0x144] ;  /* 0x00005100ff157b82 */ /* 0x000eb00000000800 */
[----:B------:R-:W3:Y:S01]  /*7b10*/  LDC R20, c[0x0][0x8d8] ;  /* 0x00023600ff147b82 */ /* 0x000ee20000000800 */
[----:B-----5:R-:W-:-:S04]  /*7b20*/  ISETP.NE.U32.AND P0, PT, R14, RZ, PT ;  /* 0x000000ff0e00720c */ /* 0x020fc80003f05070 */
[----:B------:R-:W-:Y:S02]  /*7b30*/  ISETP.NE.AND.EX P0, PT, R15, RZ, PT, P0 ;  /* 0x000000ff0f00720c */ /* 0x000fe40003f05300 */
[----:B-1----:R-:W-:Y:S02]  /*7b40*/  I2FP.F32.U32 R4, R18 ;  /* 0x0000001200047245 */ /* 0x002fe40000201000 */
[----:B--2---:R-:W-:-:S03]  /*7b50*/  I2FP.F32.U32 R22, R19 ;  /* 0x0000001300167245 */ /* 0x004fc60000201000 */
[----:B------:R-:W-:-:S04]  /*7b60*/  FMUL R4, R4, UR4 ;  /* 0x0000000404047c20 */ /* 0x000fc80008400000 */
[----:B------:R1:W2:Y:S02]  /*7b70*/  F2I.U32.TRUNC.NTZ R13, R4 ;  /* 0x00000004000d7305 */ /* 0x0002a4000020f000 */
[----:B---3--:R-:W-:Y:S05]  /*7b80*/  @!P0 BRA `(.L_x_134) ;  /* 0x0000000000308947 */ /* 0x008fea0003800000 */
[----:B----4-:R-:W3:Y:S02]  /*7b90*/  LDC R5, c[0x0][0x8dc] ;  /* 0x00023700ff057b82 */ /* 0x010ee40000000800 */
[----:B---3--:R-:W-:-:S05]  /*7ba0*/  IADD3 R5, P0, R16, R5, RZ ;  /* 0x0000000510057210 */ /* 0x008fca0007f1e0ff */
[----:B------:R-:W-:-:S04]  /*7bb0*/  IMAD.X R23, RZ, RZ, R17, P0 ;  /* 0x000000ffff177224 */ /* 0x000fc800000e0611 */
[----:B------:R-:W-:-:S04]  /*7bc0*/  IMAD.WIDE.U32 R6, R23, R14, RZ ;  /* 0x0000000e17067225 */ /* 0x000fc800078e00ff */
[----:B------:R-:W-:-:S04]  /*7bd0*/  IMAD.WIDE.U32 R6, P0, R5, R15, R6 ;  /* 0x0000000f05067225 */ /* 0x000fc80007800006 */
[----:B-1----:R-:W-:-:S04]  /*7be0*/  IMAD.WIDE.U32 R4, R5, R14, RZ ;  /* 0x0000000e05047225 */ /* 0x002fc800078e00ff */
[----:B------:R-:W-:Y:S01]  /*7bf0*/  IMAD.MOV.U32 R4, RZ, RZ, R7 ;  /* 0x000000ffff047224 */ /* 0x000fe200078e0007 */
[----:B------:R-:W-:Y:S02]  /*7c00*/  IADD3 RZ, P1, R5, R6, RZ ;  /* 0x0000000605ff7210 */ /* 0x000fe40007f3e0ff */
[----:B------:R-:W-:-:S03]  /*7c10*/  IADD3.X R5, RZ, RZ, RZ, P0, !PT ;  /* 0x000000ffff057210 */ /* 0x000fc600007fe4ff */
[----:B------:R-:W-:-:S04]  /*7c20*/  IMAD.WIDE.U32.X R4, R23, R15, R4, P1 ;  /* 0x0000000f17047225 */ /* 0x000fc800008e0404 */
[----:B------:R-:W-:Y:S02]  /*7c30*/  IMAD.MOV.U32 R7, RZ, RZ, R4 ;  /* 0x000000ffff077224 */ /* 0x000fe400078e0004 */
[----:B------:R-:W-:-:S07]  /*7c40*/  IMAD.MOV.U32 R23, RZ, RZ, R5 ;  /* 0x000000ffff177224 */ /* 0x000fce00078e0005 */
.L_x_134:
[----:B------:R-:W-:Y:S01]  /*7c50*/  ULDC UR4, c[0x0][0x154] ;  /* 0x0000550000047ab9 */ /* 0x000fe20000000800 */
[----:B------:R-:W3:Y:S01]  /*7c60*/  LDC R24, c[0x0][0x148] ;  /* 0x00005200ff187b82 */ /* 0x000ee20000000800 */
[----:B------:R-:W-:Y:S01]  /*7c70*/  FMUL R14, R22, UR4 ;  /* 0x00000004160e7c20 */ /* 0x000fe20008400000 */
[----:B------:R-:W-:Y:S01]  /*7c80*/  ISETP.NE.AND P2, PT, R2, 0x1, PT ;  /* 0x000000010200780c */ /* 0x000fe20003f45270 */
[----:B--2---:R-:W-:Y:S01]  /*7c90*/  IMAD.MOV R6, RZ, RZ, -R13 ;  /* 0x000000ffff067224 */ /* 0x004fe200078e0a0d */
[-CC-:B------:R-:W-:Y:S02]  /*7ca0*/  SHF.R.U64 R13, R7, R20.reuse, R23.reuse ;  /* 0x00000014070d7219 */ /* 0x180fe40000001217 */
[----:B------:R-:W-:Y:S01]  /*7cb0*/  SHF.R.U32.HI R20, RZ, R20, R23 ;  /* 0x00000014ff147219 */ /* 0x000fe20000011617 */
[----:B------:R-:W2:Y:S01]  /*7cc0*/  F2I.U32.TRUNC.NTZ R14, R14 ;  /* 0x0000000e000e7305 */ /* 0x000ea2000020f000 */
[----:B-1--4-:R-:W1:Y:S01]  /*7cd0*/  LDC.64 R4, c[0x0][0x8c8] ;  /* 0x00023200ff047b82 */ /* 0x012e620000000a00 */
[----:B------:R-:W-:Y:S01]  /*7ce0*/  IMAD R18, R21, R6, R18 ;  /* 0x0000000615127224 */ /* 0x000fe200078e0212 */
[----:B------:R-:W-:-:S04]  /*7cf0*/  IADD3 R21, P0, RZ, -R13, RZ ;  /* 0x8000000dff157210 */ /* 0x000fc80007f1e0ff */
[----:B------:R-:W-:Y:S02]  /*7d00*/  IADD3.X R7, RZ, ~R20, RZ, P0, !PT ;  /* 0x80000014ff077210 */ /* 0x000fe400007fe4ff */
[----:B------:R-:W4:Y:S01]  /*7d10*/  LDC R22, c[0x0][0x8c0] ;  /* 0x00023000ff167b82 */ /* 0x000f220000000800 */
[----:B--2---:R-:W-:-:S07]  /*7d20*/  IMAD.MOV R15, RZ, RZ, -R14 ;  /* 0x000000ffff0f7224 */ /* 0x004fce00078e0a0e */
[----:B------:R-:W2:Y:S01]  /*7d30*/  LDC R25, c[0x0][0x8b0] ;  /* 0x00022c00ff197b82 */ /* 0x000ea20000000800 */
[----:B---3--:R-:W-:-:S07]  /*7d40*/  @P2 IMAD R18, R24, R15, R19 ;  /* 0x0000000f18122224 */ /* 0x008fce00078e0213 */
[----:B------:R-:W3:Y:S01]  /*7d50*/  LDC.64 R14, c[0x0][0x8e8] ;  /* 0x00023a00ff0e7b82 */ /* 0x000ee20000000a00 */
[----:B-1----:R-:W-:-:S04]  /*7d60*/  IMAD R6, R7, R4, RZ ;  /* 0x0000000407067224 */ /* 0x002fc800078e02ff */
[C---:B------:R-:W-:Y:S02]  /*7d70*/  IMAD R7, R21.reuse, R5, R6 ;  /* 0x0000000515077224 */ /* 0x040fe400078e0206 */
[----:B------:R-:W-:Y:S01]  /*7d80*/  IMAD.WIDE.U32 R4, R21, R4, R16 ;  /* 0x0000000415047225 */ /* 0x000fe200078e0010 */
[----:B------:R-:W1:Y:S03]  /*7d90*/  LDC R6, c[0x0][0x900] ;  /* 0x00024000ff067b82 */ /* 0x000e660000000800 */
[----:B------:R-:W-:-:S05]  /*7da0*/  IMAD.IADD R5, R5, 0x1, R7 ;  /* 0x0000000105057824 */ /* 0x000fca00078e0207 */
[----:B------:R-:W1:Y:S01]  /*7db0*/  LDC R24, c[0x0][0x8f0] ;  /* 0x00023c00ff187b82 */ /* 0x000e620000000800 */
[-CC-:B----4-:R-:W-:Y:S02]  /*7dc0*/  SHF.R.U64 R23, R4, R22.reuse, R5.reuse ;  /* 0x0000001604177219 */ /* 0x190fe40000001205 */
[----:B------:R-:W-:-:S04]  /*7dd0*/  SHF.R.U32.HI R4, RZ, R22, R5 ;  /* 0x00000016ff047219 */ /* 0x000fc80000011605 */
[-CC-:B--2---:R-:W-:Y:S01]  /*7de0*/  SHF.R.U64 R22, R23, R25.reuse, R4.reuse ;  /* 0x0000001917167219 */ /* 0x184fe20000001204 */
[----:B------:R-:W2:Y:S01]  /*7df0*/  LDC R20, c[0x0][0x8e0] ;  /* 0x00023800ff147b82 */ /* 0x000ea20000000800 */
[----:B---3--:R-:W-:Y:S02]  /*7e00*/  ISETP.NE.U32.AND P0, PT, R14, RZ, PT ;  /* 0x000000ff0e00720c */ /* 0x008fe40003f05070 */
[----:B------:R-:W-:Y:S02]  /*7e10*/  SHF.R.U32.HI R5, RZ, R25, R4 ;  /* 0x00000019ff057219 */ /* 0x000fe40000011604 */
[----:B------:R-:W-:-:S03]  /*7e20*/  ISETP.NE.AND.EX P0, PT, R15, RZ, PT, P0 ;  /* 0x000000ff0f00720c */ /* 0x000fc60003f05300 */
[----:B------:R-:W3:Y:S01]  /*7e30*/  LDC R21, c[0x0][0x8b8] ;  /* 0x00022e00ff157b82 */ /* 0x000ee20000000800 */
[-CC-:B-1----:R-:W-:Y:S02]  /*7e40*/  SHF.R.U64 R25, R22, R6.reuse, R5.reuse ;  /* 0x0000000616197219 */ /* 0x182fe40000001205 */
[----:B------:R-:W-:-:S03]  /*7e50*/  SHF.R.U32.HI R27, RZ, R6, R5 ;  /* 0x00000006ff1b7219 */ /* 0x000fc60000011605 */
[----:B------:R-:W-:Y:S02]  /*7e60*/  IMAD.MOV.U32 R4, RZ, RZ, R25 ;  /* 0x000000ffff047224 */ /* 0x000fe400078e0019 */
[----:B------:R-:W1:Y:S01]  /*7e70*/  LDC R19, c[0x0][0x8a8] ;  /* 0x00022a00ff137b82 */ /* 0x000e620000000800 */
[----:B------:R-:W-:Y:S01]  /*7e80*/  IMAD.MOV.U32 R5, RZ, RZ, R27 ;  /* 0x000000ffff057224 */ /* 0x000fe200078e001b */
[----:B------:R-:W-:Y:S06]  /*7e90*/  @!P0 BRA `(.L_x_135) ;  /* 0x0000000000288947 */ /* 0x000fec0003800000 */
[----:B------:R-:W4:Y:S02]  /*7ea0*/  LDC R4, c[0x0][0x8f4] ;  /* 0x00023d00ff047b82 */ /* 0x000f240000000800 */
[----:B----4-:R-:W-:-:S04]  /*7eb0*/  IADD3 R5, P0, R25, R4, RZ ;  /* 0x0000000419057210 */ /* 0x010fc80007f1e0ff */
[----:B------:R-:W-:-:S05]  /*7ec0*/  IADD3.X R27, RZ, R27, RZ, P0, !PT ;  /* 0x0000001bff1b7210 */ /* 0x000fca00007fe4ff */
[----:B------:R-:W-:-:S04]  /*7ed0*/  IMAD.WIDE.U32 R6, R27, R14, RZ ;  /* 0x0000000e1b067225 */ /* 0x000fc800078e00ff */
[----:B------:R-:W-:-:S04]  /*7ee0*/  IMAD.WIDE.U32 R6, P0, R5, R15, R6 ;  /* 0x0000000f05067225 */ /* 0x000fc80007800006 */
[----:B------:R-:W-:-:S04]  /*7ef0*/  IMAD.WIDE.U32 R4, R5, R14, RZ ;  /* 0x0000000e05047225 */ /* 0x000fc800078e00ff */
[----:B------:R-:W-:Y:S01]  /*7f00*/  IMAD.MOV.U32 R4, RZ, RZ, R7 ;  /* 0x000000ffff047224 */ /* 0x000fe200078e0007 */
[----:B------:R-:W-:Y:S01]  /*7f10*/  IADD3 RZ, P1, R5, R6, RZ ;  /* 0x0000000605ff7210 */ /* 0x000fe20007f3e0ff */
[----:B------:R-:W-:-:S04]  /*7f20*/  IMAD.X R5, RZ, RZ, RZ, P0 ;  /* 0x000000ffff057224 */ /* 0x000fc800000e06ff */
[----:B------:R-:W-:-:S08]  /*7f30*/  IMAD.WIDE.U32.X R4, R27, R15, R4, P1 ;  /* 0x0000000f1b047225 */ /* 0x000fd000008e0404 */
.L_x_135:
[----:B------:R-:W-:Y:S02]  /*7f40*/  SHF.R.U64 R5, R4, R24, R5 ;  /* 0x0000001804057219 */ /* 0x000fe40000001205 */
[----:B------:R-:W-:Y:S02]  /*7f50*/  LOP3.LUT R22, R22, R9, RZ, 0xc0, !PT ;  /* 0x0000000916167212 */ /* 0x000fe400078ec0ff */
[----:B------:R-:W-:Y:S01]  /*7f60*/  LOP3.LUT R6, R23, R8, RZ, 0xc0, !PT ;  /* 0x0000000817067212 */ /* 0x000fe200078ec0ff */
[----:B------:R-:W-:Y:S01]  /*7f70*/  IMAD.MOV R4, RZ, RZ, -R5 ;  /* 0x000000ffff047224 */ /* 0x000fe200078e0a05 */
[----:B------:R-:W-:Y:S01]  /*7f80*/  MOV R7, R13 ;  /* 0x0000000d00077202 */ /* 0x000fe20000000f00 */
[----:B------:R-:W-:Y:S02]  /*7f90*/  IMAD R22, R5, UR13, R22 ;  /* 0x0000000d05167c24 */ /* 0x000fe4000f8e0216 */
[----:B--2---:R-:W-:Y:S02]  /*7fa0*/  IMAD R20, R4, R20, R25 ;  /* 0x0000001404147224 */ /* 0x004fe400078e0219 */
[----:B---3--:R-:W-:-:S02]  /*7fb0*/  IMAD R21, R22, R21, R18 ;  /* 0x0000001516157224 */ /* 0x008fc400078e0212 */
[----:B-1----:R-:W-:Y:S02]  /*7fc0*/  IMAD R6, R20, R19, R6 ;  /* 0x0000001314067224 */ /* 0x002fe400078e0206 */
[----:B------:R-:W-:-:S03]  /*7fd0*/  IMAD.MOV.U32 R4, RZ, RZ, 0x1 ;  /* 0x00000001ff047424 */ /* 0x000fc600078e00ff */
[----:B------:R-:W-:Y:S02]  /*7fe0*/  SEL R20, R6, R21, !P2 ;  /* 0x0000001506147207 */ /* 0x000fe40005000000 */
[----:B------:R-:W-:-:S07]  /*7ff0*/  SEL R21, R21, R6, !P2 ;  /* 0x0000000615157207 */ /* 0x000fce0005000000 */
.L_x_133:
[----:B------:R-:W-:-:S13]  /*8000*/  LOP3.LUT P0, RZ, R4, 0xff, RZ, 0xc0, !PT ;  /* 0x000000ff04ff7812 */ /* 0x000fda000780c0ff */
[----:B------:R-:W-:Y:S05]  /*8010*/  @P0 BRA `(.L_x_136) ;  /* 0xfffffff000580947 */ /* 0x000fea000383ffff */
.L_x_104:
[----:B------:R-:W-:Y:S01]  /*8020*/  ELECT P0, URZ, PT ;  /* 0x00000000003f782f */ /* 0x000fe20003800000 */
[----:B------:R-:W-:-:S12]  /*8030*/  BSSY B0, `(.L_x_137) ;  /* 0x000001b000007945 */ /* 0x000fd80003800000 */
[----:B------:R-:W-:Y:S05]  /*8040*/  @!P0 BRA `(.L_x_138) ;  /* 0x0000000000648947 */ /* 0x000fea0003800000 */
[----:B------:R-:W-:-:S04]  /*8050*/  LOP3.LUT R0, R0, 0x2, RZ, 0xfc, !PT ;  /* 0x0000000200007812 */ /* 0x000fc800078efcff */
[----:B------:R-:W-:-:S13]  /*8060*/  ISETP.NE.AND P1, PT, R0, 0x3, PT ;  /* 0x000000030000780c */ /* 0x000fda0003f25270 */
[----:B------:R-:W-:Y:S05]  /*8070*/  @!P1 BRA `(.L_x_139) ;  /* 0x0000000000049947 */ /* 0x000fea0003800000 */
[----:B------:R-:W-:Y:S01]  /*8080*/  BPT.TRAP 0x1 ;  /* 0x000000040000795c */ /* 0x000fe20000300000 */
.L_x_139:
[----:B--234-:R-:W-:Y:S01]  /*8090*/  IMAD.U32 R5, RZ, RZ, UR36 ;  /* 0x00000024ff057e24 */ /* 0x01cfe2000f8e00ff */
[----:B------:R-:W-:Y:S02]  /*80a0*/  MOV R2, 0x400 ;  /* 0x0000040000027802 */ /* 0x000fe40000000f00 */
[----:B------:R-:W-:Y:S02]  /*80b0*/  SHF.L.U32 R0, R3, 0x1f, RZ ;  /* 0x0000001f03007819 */ /* 0x000fe400000006ff */
[----:B------:R-:W-:-:S04]  /*80c0*/  LEA R5, R5, R2, 0x18 ;  /* 0x0000000205057211 */ /* 0x000fc800078ec0ff */
[----:B------:R-:W1:Y:S02]  /*80d0*/  SYNCS.PHASECHK.TRANS64.TRYWAIT P0, [R5+URZ+0xe0], R0 ;  /* 0x0000e000050075a7 */ /* 0x000e64000800017f */
[----:B-1----:R-:W-:Y:S05]  /*80e0*/  @!P0 BRA `(.L_x_140) ;  /* 0x0000001800388947 */ /* 0x002fea0003800000 */
.L_x_184:
[----:B------:R-:W-:Y:S05]  /*80f0*/  @!P1 BRA `(.L_x_141) ;  /* 0x0000000000049947 */ /* 0x000fea0003800000 */
[----:B------:R-:W-:Y:S01]  /*8100*/  BPT.TRAP 0x1 ;  /* 0x000000040000795c */ /* 0x000fe20000300000 */
.L_x_141:
[----:B------:R-:W2:Y:S02]  /*8110*/  SYNCS.PHASECHK.TRANS64.TRYWAIT P0, [R5+URZ+0xe8], R0 ;  /* 0x0000e800050075a7 */ /* 0x000ea4000800017f */
[----:B--2---:R-:W-:Y:S05]  /*8120*/  @!P0 BRA `(.L_x_142) ;  /* 0x00000018003c8947 */ /* 0x004fea0003800000 */
.L_x_185:
[----:B------:R-:W-:Y:S05]  /*8130*/  @!P1 BRA `(.L_x_143) ;  /* 0x0000000000049947 */ /* 0x000fea0003800000 */
[----:B------:R-:W-:Y:S01]  /*8140*/  BPT.TRAP 0x1 ;  /* 0x000000040000795c */ /* 0x000fe20000300000 */
.L_x_143:
[----:B------:R-:W3:Y:S02]  /*8150*/  SYNCS.PHASECHK.TRANS64.TRYWAIT P0, [R5+URZ+0xf0], R0 ;  /* 0x0000f000050075a7 */ /* 0x000ee4000800017f */
[----:B---3--:R-:W-:Y:S05]  /*8160*/  @!P0 BRA `(.L_x_144) ;  /* 0x0000001800408947 */ /* 0x008fea0003800000 */
.L_x_186:
[----:B------:R-:W-:Y:S05]  /*8170*/  @!P1 BRA `(.L_x_145) ;  /* 0x0000000000049947 */ /* 0x000fea0003800000 */
[----:B------:R-:W-:Y:S01]  /*8180*/  BPT.TRAP 0x1 ;  /* 0x000000040000795c */ /* 0x000fe20000300000 */
.L_x_145:
[----:B-123--:R-:W-:-:S07]  /*8190*/  SHF.L.U32 R0, R3, 0x1f, RZ ;  /* 0x0000001f03007819 */ /* 0x00efce00000006ff */
.L_x_146:
[----:B-1----:R1:W2:Y:S02]  /*81a0*/  SYNCS.PHASECHK.TRANS64.TRYWAIT P0, [R5+URZ+0xf8], R0 ;  /* 0x0000f800050075a7 */ /* 0x0022a4000800017f */
[----:B--2---:R-:W-:Y:S05]  /*81b0*/  @!P0 NANOSLEEP.SYNCS 0x989680 ;  /* 0x009896800000895d */ /* 0x004fea0003900000 */
[----:B------:R-:W2:Y:S02]  /*81c0*/  @!P0 SYNCS.PHASECHK.TRANS64 P0, [R5+URZ+0xf8], R0 ;  /* 0x0000f800050085a7 */ /* 0x000ea4000800007f */
[----:B--2---:R-:W-:Y:S05]  /*81d0*/  @!P0 BRA `(.L_x_146) ;  /* 0xfffffffc00f08947 */ /* 0x004fea000383ffff */
.L_x_138:
[----:B------:R-:W-:Y:S05]  /*81e0*/  BSYNC B0 ;  /* 0x0000000000007941 */ /* 0x000fea0003800000 */
.L_x_137:
[----:B------:R-:W-:Y:S05]  /*81f0*/  EXIT ;  /* 0x000000000000794d */ /* 0x000fea0003800000 */
.L_x_99:
[----:B------:R-:W-:Y:S01]  /*8200*/  LOP3.LUT P0, RZ, R11, 0xff, RZ, 0xc0, !PT ;  /* 0x000000ff0bff7812 */ /* 0x000fe2000780c0ff */
[----:B------:R-:W-:Y:S02]  /*8210*/  IMAD.MOV.U32 R0, RZ, RZ, 0x1 ;  /* 0x00000001ff007424 */ /* 0x000fe400078e00ff */
[----:B------:R-:W-:-:S10]  /*8220*/  IMAD.MOV.U32 R12, RZ, RZ, RZ ;  /* 0x000000ffff0c7224 */ /* 0x000fd400078e00ff */
[----:B------:R-:W-:Y:S05]  /*8230*/  @!P0 BRA `(.L_x_147) ;  /* 0x0000000c000c8947 */ /* 0x000fea0003800000 */
[----:B------:R-:W1:Y:S01]  /*8240*/  LDC R0, c[0x0][0x28c] ;  /* 0x0000a300ff007b82 */ /* 0x000e620000000800 */
[C---:B------:R-:W-:Y:S01]  /*8250*/  LOP3.LUT P2, RZ, R18.reuse, 0x7f, RZ, 0xc0, !PT ;  /* 0x0000007f12ff7812 */ /* 0x040fe2000784c0ff */
[----:B------:R-:W-:Y:S01]  /*8260*/  ULDC UR5, c[0x0][0x900] ;  /* 0x0002400000057ab9 */ /* 0x000fe20000000800 */
[----:B------:R-:W-:Y:S01]  /*8270*/  LOP3.LUT P0, RZ, R18, 0x1f, RZ, 0xc0, !PT ;  /* 0x0000001f12ff7812 */ /* 0x000fe2000780c0ff */
[----:B------:R-:W-:Y:S01]  /*8280*/  UMOV UR6, 0xffffffff ;  /* 0xffffffff00067882 */ /* 0x000fe20000000000 */
[----:B------:R-:W-:Y:S01]  /*8290*/  BSSY B0, `(.L_x_147) ;  /* 0x00000bd000007945 */ /* 0x000fe20003800000 */
[----:B------:R-:W-:Y:S01]  /*82a0*/  USHF.L.U32 UR6, UR6, UR5, URZ ;  /* 0x0000000506067299 */ /* 0x000fe2000800063f */
[----:B------:R-:W-:Y:S01]  /*82b0*/  MOV R13, 0x1 ;  /* 0x00000001000d7802 */ /* 0x000fe20000000f00 */
[----:B------:R-:W-:Y:S01]  /*82c0*/  IMAD.MOV.U32 R12, RZ, RZ, RZ ;  /* 0x000000ffff0c7224 */ /* 0x000fe200078e00ff */
[----:B------:R-:W-:Y:S01]  /*82d0*/  LOP3.LUT R11, R19, 0x2, RZ, 0xfc, !PT ;  /* 0x00000002130b7812 */ /* 0x000fe200078efcff */
[----:B------:R-:W-:Y:S01]  /*82e0*/  ULDC UR4, c[0x0][0x8a8] ;  /* 0x00022a0000047ab9 */ /* 0x000fe20000000800 */
[----:B------:R-:W-:Y:S01]  /*82f0*/  PLOP3.LUT P0, PT, P0, P2, PT, 0x8a, 0x0 ;  /* 0x000000000000781c */ /* 0x000fe20000705172 */
[----:B------:R-:W-:-:S02]  /*8300*/  UIADD3 UR15, UR4, -0x1, URZ ;  /* 0xffffffff040f7890 */ /* 0x000fc4000fffe03f */
[----:B------:R-:W-:Y:S02]  /*8310*/  USHF.L.U32 UR17, UR37, UR5, URZ ;  /* 0x0000000525117299 */ /* 0x000fe4000800063f */
[----:B------:R-:W-:Y:S01]  /*8320*/  ULOP3.LUT UR16, URZ, UR6, URZ, 0x33, !UPT ;  /* 0x000000063f107292 */ /* 0x000fe2000f8e333f */
[----:B------:R-:W-:Y:S01]  /*8330*/  ULDC.64 UR20, c[0x0][0x198] ;  /* 0x0000660000147ab9 */ /* 0x000fe20000000a00 */
[----:B-1----:R-:W-:-:S05]  /*8340*/  VIADD R0, R0, 0x3f ;  /* 0x0000003f00007836 */ /* 0x002fca0000000000 */
[----:B------:R-:W-:-:S04]  /*8350*/  SHF.R.S32.HI R3, RZ, 0x1f, R0 ;  /* 0x0000001fff037819 */ /* 0x000fc80000011400 */
[----:B------:R-:W-:Y:S01]  /*8360*/  LEA.HI R3, R3, R0, RZ, 0x6 ;  /* 0x0000000003037211 */ /* 0x000fe200078f30ff */
[----:B------:R-:W-:-:S03]  /*8370*/  IMAD.MOV.U32 R0, RZ, RZ, 0x1 ;  /* 0x00000001ff007424 */ /* 0x000fc600078e00ff */
[----:B------:R-:W-:-:S05]  /*8380*/  SHF.R.S32.HI R3, RZ, 0x6, R3 ;  /* 0x00000006ff037819 */ /* 0x000fca0000011403 */
[----:B------:R-:W-:-:S07]  /*8390*/  VIADD R10, R3, 0x1 ;  /* 0x00000001030a7836 */ /* 0x000fce0000000000 */
.L_x_159:
[----:B------:R-:W-:-:S03]  /*83a0*/  UMOV UR4, 0xffffffff ;  /* 0xffffffff00047882 */ /* 0x000fc60000000000 */
[----:B------:R-:W-:Y:S05]  /*83b0*/  BRA.DIV UR4, `(.L_x_148) ;  /* 0x0000001604c07947 */ /* 0x000fea000b800000 */
[----:B------:R-:W-:-:S13]  /*83c0*/  ELECT P6, URZ, PT ;  /* 0x00000000003f782f */ /* 0x000fda00038c0000 */
.L_x_189:
[----:B------:R-:W1:Y:S01]  /*83d0*/  LDC R4, c[0x0][0x28c] ;  /* 0x0000a300ff047b82 */ /* 0x000e620000000800 */
[----:B------:R-:W-:Y:S01]  /*83e0*/  BSSY B1, `(.L_x_149) ;  /* 0x0000035000017945 */ /* 0x000fe20003800000 */
[----:B-1----:R-:W-:-:S13]  /*83f0*/  ISETP.LT.OR P6, PT, R4, 0x1, !P6 ;  /* 0x000000010400780c */ /* 0x002fda00077c1670 */
[----:B------:R-:W-:Y:S05]  /*8400*/  @P6 BRA `(.L_x_150) ;  /* 0x0000000000c86947 */ /* 0x000fea0003800000 */
[----:B------:R-:W-:Y:S01]  /*8410*/  IMAD.SHL.U32 R20, R20, 0x80, RZ ;  /* 0x0000008014147824 */ /* 0x000fe200078e00ff */
[----:B------:R-:W-:Y:S01]  /*8420*/  SHF.L.U32 R21, R21, 0x7, RZ ;  /* 0x0000000715157819 */ /* 0x000fe200000006ff */
[----:B------:R-:W-:Y:S02]  /*8430*/  IMAD.MOV.U32 R14, RZ, RZ, RZ ;  /* 0x000000ffff0e7224 */ /* 0x000fe400078e00ff */
[----:B------:R-:W-:Y:S02]  /*8440*/  IMAD.MOV.U32 R4, RZ, RZ, R10 ;  /* 0x000000ffff047224 */ /* 0x000fe400078e000a */
[----:B------:R-:W-:Y:S02]  /*8450*/  IMAD.MOV.U32 R5, RZ, RZ, R0 ;  /* 0x000000ffff057224 */ /* 0x000fe400078e0000 */
[----:B------:R-:W-:-:S07]  /*8460*/  IMAD.MOV.U32 R6, RZ, RZ, R12 ;  /* 0x000000ffff067224 */ /* 0x000fce00078e000c */
.L_x_154:
[----:B------:R-:W1:Y:S01]  /*8470*/  S2R R9, SR_CgaCtaId ;  /* 0x0000000000097919 */ /* 0x000e620000008800 */
[----:B------:R-:W-:-:S04]  /*8480*/  MOV R8, 0x400 ;  /* 0x0000040000087802 */ /* 0x000fc80000000f00 */
[----:B-1----:R-:W-:Y:S02]  /*8490*/  LEA R23, R9, R8, 0x18 ;  /* 0x0000000809177211 */ /* 0x002fe400078ec0ff */
[----:B------:R-:W-:Y:S01]  /*84a0*/  SHF.L.U32 R8, R5, 0x1f, RZ ;  /* 0x0000001f05087819 */ /* 0x000fe200000006ff */
[----:B------:R-:W1:Y:S01]  /*84b0*/  @!P2 LDC R9, c[0x0][0x500] ;  /* 0x00014000ff09ab82 */ /* 0x000e620000000800 */
[----:B------:R-:W-:-:S04]  /*84c0*/  LEA R15, R6, R23, 0x3 ;  /* 0x00000017060f7211 */ /* 0x000fc800078e18ff */
[----:B------:R-:W2:Y:S02]  /*84d0*/  SYNCS.PHASECHK.TRANS64.TRYWAIT P1, [R15+URZ+0x60], R8 ;  /* 0x000060080f0075a7 */ /* 0x000ea4000802017f */
[----:B--2---:R-:W-:Y:S05]  /*84e0*/  @!P1 BRA `(.L_x_151) ;  /* 0x0000001400949947 */ /* 0x004fea0003800000 */
.L_x_190:
[----:B--2---:R-:W-:Y:S01]  /*84f0*/  PRMT R8, R11, 0x9910, RZ ;  /* 0x000099100b087816 */ /* 0x004fe200000000ff */
[----:B-1----:R1:W-:Y:S03]  /*8500*/  @!P2 SYNCS.ARRIVE.TRANS64 RZ, [R15+URZ], R9 ;  /* 0x000000090fffa9a7 */ /* 0x0023e6000800003f */
[----:B------:R-:W-:-:S13]  /*8510*/  ISETP.NE.AND P1, PT, R8, 0x2, PT ;  /* 0x000000020800780c */ /* 0x000fda0003f25270 */
[----:B-1----:R-:W-:Y:S05]  /*8520*/  @P1 BRA `(.L_x_152) ;  /* 0x0000000000041947 */ /* 0x002fea0003800000 */
[----:B------:R-:W-:Y:S01]  /*8530*/  BPT.TRAP 0x1 ;  /* 0x000000040000795c */ /* 0x000fe20000300000 */
.L_x_152:
[----:B------:R-:W-:Y:S05]  /*8540*/  @P0 BRA `(.L_x_153) ;  /* 0x0000000000040947 */ /* 0x000fea0003800000 */
[----:B------:R-:W-:Y:S01]  /*8550*/  BPT.TRAP 0x1 ;  /* 0x000000040000795c */ /* 0x000fe20000300000 */
.L_x_153:
[----:B------:R-:W-:Y:S01]  /*8560*/  IMAD R23, R6, 0x2000, R23 ;  /* 0x0000200006177824 */ /* 0x000fe200078e0217 */
[----:B------:R-:W-:Y:S01]  /*8570*/  R2UR UR9, R15 ;  /* 0x000000000f0972ca */ /* 0x000fe200000e0000 */
[----:B------:R-:W-:Y:S01]  /*8580*/  VIADD R4, R4, 0xffffffff ;  /* 0xffffffff04047836 */ /* 0x000fe20000000000 */
[----:B------:R-:W-:Y:S01]  /*8590*/  UIADD3 UR4, UP0, UR20, 0xf0, URZ ;  /* 0x000000f014047890 */ /* 0x000fe2000ff1e03f */
[----:B------:R-:W-:Y:S01]  /*85a0*/  R2UR UR11, R21 ;  /* 0x00000000150b72ca */ /* 0x000fe200000e0000 */
[----:B------:R-:W-:Y:S01]  /*85b0*/  UIADD3 UR22, UP1, UR20, 0x1f0, URZ ;  /* 0x000001f014167890 */ /* 0x000fe2000ff3e03f */
[----:B------:R-:W-:Y:S01]  /*85c0*/  R2UR UR8, R23 ;  /* 0x00000000170872ca */ /* 0x000fe200000e0000 */
[----:B------:R-:W-:Y:S01]  /*85d0*/  UIADD3.X UR5, URZ, UR21, URZ, UP0, !UPT ;  /* 0x000000153f057290 */ /* 0x000fe200087fe43f */
[----:B------:R-:W-:Y:S01]  /*85e0*/  R2UR UR10, R14 ;  /* 0x000000000e0a72ca */ /* 0x000fe200000e0000 */
[----:B------:R-:W-:Y:S01]  /*85f0*/  VIADD R6, R6, 0x1 ;  /* 0x0000000106067836 */ /* 0x000fe20000000000 */
[----:B------:R-:W-:Y:S01]  /*8600*/  R2UR UR12, R7 ;  /* 0x00000000070c72ca */ /* 0x000fe200000e0000 */
[----:B------:R-:W-:Y:S01]  /*8610*/  UIADD3.X UR23, URZ, UR21, URZ, UP1, !UPT ;  /* 0x000000153f177290 */ /* 0x000fe20008ffe43f */
[----:B------:R-:W-:Y:S01]  /*8620*/  R2UR UR18, R20 ;  /* 0x00000000141272ca */ /* 0x000fe200000e0000 */
[----:B------:R-:W-:Y:S01]  /*8630*/  UMOV UR6, 0x0 ;  /* 0x0000000000067882 */ /* 0x000fe20000000000 */
[----:B------:R-:W-:Y:S01]  /*8640*/  ISETP.GT.AND P3, PT, R4, 0x1, PT ;  /* 0x000000010400780c */ /* 0x000fe20003f64270 */
[----:B------:R-:W-:Y:S01]  /*8650*/  UMOV UR7, 0x10000000 ;  /* 0x1000000000077882 */ /* 0x000fe20000000000 */
[----:B------:R-:W-:Y:S01]  /*8660*/  ISETP.NE.AND P1, PT, R6, 0xc, PT ;  /* 0x0000000c0600780c */ /* 0x000fe20003f25270 */
[----:B------:R-:W-:-:S02]  /*8670*/  VIADD R14, R14, 0x40 ;  /* 0x000000400e0e7836 */ /* 0x000fc40000000000 */
[----:B------:R-:W-:Y:S01]  /*8680*/  UIADD3 UR13, UR8, 0x6300, URZ ;  /* 0x00006300080d7890 */ /* 0x000fe2000fffe03f */
[----:B------:R-:W-:Y:S01]  /*8690*/  SEL R8, RZ, 0x1, P1 ;  /* 0x00000001ff087807 */ /* 0x000fe20000800000 */
[----:B------:R-:W-:Y:S01]  /*86a0*/  UIADD3 UR14, UR8, 0x1e300, URZ ;  /* 0x0001e300080e7890 */ /* 0x000fe2000fffe03f */
[----:B------:R-:W-:Y:S02]  /*86b0*/  SEL R6, R6, RZ, P1 ;  /* 0x000000ff06067207 */ /* 0x000fe40000800000 */
[----:B------:R-:W-:Y:S02]  /*86c0*/  LOP3.LUT R5, R5, R8, RZ, 0x3c, !PT ;  /* 0x0000000805057212 */ /* 0x000fe400078e3cff */
[----:B------:R-:W-:Y:S02]  /*86d0*/  UMOV UR8, UR13 ;  /* 0x0000000d00087c82 */ /* 0x000fe40008000000 */
[----:B------:R1:W-:Y:S02]  /*86e0*/  UTMALDG.3D [UR8], [UR4], desc[UR6] ;  /* 0x00000608040075b4 */ /* 0x0003e40008011000 */
[----:B-1----:R-:W-:Y:S01]  /*86f0*/  UMOV UR8, UR14 ;  /* 0x0000000e00087c82 */ /* 0x002fe20008000000 */
[----:B------:R-:W-:-:S02]  /*8700*/  UMOV UR11, UR18 ;  /* 0x00000012000b7c82 */ /* 0x000fc40008000000 */
[----:B------:R1:W-:Y:S02]  /*8710*/  UTMALDG.3D [UR8], [UR22], desc[UR6] ;  /* 0x00000608160075b4 */ /* 0x0003e40008011000 */
[----:B-1----:R-:W-:Y:S05]  /*8720*/  @P3 BRA `(.L_x_154) ;  /* 0xfffffffc00503947 */ /* 0x002fea000383ffff */
.L_x_150:
[----:B------:R-:W-:Y:S05]  /*8730*/  BSYNC B1 ;  /* 0x0000000000017941 */ /* 0x000fea0003800000 */
.L_x_149:
[----:B------:R-:W-:Y:S01]  /*8740*/  LOP3.LUT P3, RZ, R13, 0xff, RZ, 0xc0, !PT ;  /* 0x000000ff0dff7812 */ /* 0x000fe2000786c0ff */
[----:B------:R-:W-:Y:S01]  /*8750*/  ULDC.64 UR4, c[0x0][0x8f8] ;  /* 0x00023e0000047ab9 */ /* 0x000fe20000000a00 */
[----:B------:R-:W-:Y:S01]  /*8760*/  IADD3 R12, R3, R12, RZ ;  /* 0x0000000c030c7210 */ /* 0x000fe20007ffe0ff */
[----:B------:R-:W-:Y:S01]  /*8770*/  BSSY B1, `(.L_x_155) ;  /* 0x000006c000017945 */ /* 0x000fe20003800000 */
[----:B------:R-:W-:Y:S01]  /*8780*/  IADD3 R16, P4, R16, UR40, RZ ;  /* 0x0000002810107c10 */ /* 0x000fe2000ff9e0ff */
[----:B------:R-:W-:Y:S01]  /*8790*/  IMAD.MOV.U32 R21, RZ, RZ, -0x1 ;  /* 0xffffffffff157424 */ /* 0x000fe200078e00ff */
[----:B------:R-:W-:Y:S01]  /*87a0*/  ISETP.GT.U32.AND P1, PT, R12, 0xb, PT ;  /* 0x0000000b0c00780c */ /* 0x000fe20003f24070 */
[----:B------:R-:W-:Y:S01]  /*87b0*/  IMAD.MOV.U32 R20, RZ, RZ, -0x1 ;  /* 0xffffffffff147424 */ /* 0x000fe200078e00ff */
[----:B------:R-:W-:Y:S02]  /*87c0*/  IADD3.X R17, R17, UR38, RZ, P4, !PT ;  /* 0x0000002611117c10 */ /* 0x000fe4000a7fe4ff */
[----:B------:R-:W-:-:S02]  /*87d0*/  ISETP.LT.U32.AND P1, PT, R3, 0xc, P1 ;  /* 0x0000000c0300780c */ /* 0x000fc40000f21070 */
[----:B------:R-:W-:Y:S01]  /*87e0*/  PRMT R13, RZ, 0x7610, R13 ;  /* 0x00007610ff0d7816 */ /* 0x000fe2000000000d */
[----:B------:R-:W1:Y:S01]  /*87f0*/  @P3 S2R R5, SR_CgaCtaId ;  /* 0x0000000000053919 */ /* 0x000e620000008800 */
[----:B------:R-:W-:-:S04]  /*8800*/  @P3 MOV R4, 0x400 ;  /* 0x0000040000043802 */ /* 0x000fc80000000f00 */
[----:B-1----:R-:W-:Y:S01]  /*8810*/  @P3 LEA R6, R5, R4, 0x18 ;  /* 0x0000000405063211 */ /* 0x002fe200078ec0ff */
[----:B------:R-:W-:-:S03]  /*8820*/  IMAD.WIDE.U32 R4, R12, -0x55555555, RZ ;  /* 0xaaaaaaab0c047825 */ /* 0x000fc600078e00ff */
[----:B------:R1:W-:Y:S01]  /*8830*/  @P3 SYNCS.ARRIVE.TRANS64.A1T0 RZ, [R6+URZ+0x108], RZ ;  /* 0x000108ff06ff39a7 */ /* 0x0003e2000810003f */
[----:B------:R-:W-:Y:S02]  /*8840*/  ISETP.GE.U32.AND P3, PT, R3, 0xc, PT ;  /* 0x0000000c0300780c */ /* 0x000fe40003f66070 */
[----:B------:R-:W-:Y:S02]  /*8850*/  SHF.R.U32.HI R7, RZ, 0x3, R5 ;  /* 0x00000003ff077819 */ /* 0x000fe40000011605 */
[----:B------:R-:W-:Y:S02]  /*8860*/  SEL R5, RZ, 0x1, !P1 ;  /* 0x00000001ff057807 */ /* 0x000fe40004800000 */
[----:B------:R-:W-:Y:S01]  /*8870*/  ISETP.GE.U32.AND P1, PT, R16, UR4, PT ;  /* 0x0000000410007c0c */ /* 0x000fe2000bf26070 */
[----:B------:R-:W-:Y:S01]  /*8880*/  IMAD R12, R7, -0xc, R12 ;  /* 0xfffffff4070c7824 */ /* 0x000fe200078e020c */
[----:B------:R-:W-:Y:S02]  /*8890*/  LOP3.LUT R0, R0, R5, RZ, 0x3c, !PT ;  /* 0x0000000500007212 */ /* 0x000fe400078e3cff */
[----:B------:R-:W-:-:S02]  /*88a0*/  ISETP.GE.U32.AND.EX P1, PT, R17, UR5, PT, P1 ;  /* 0x0000000511007c0c */ /* 0x000fc4000bf26110 */
[----:B------:R-:W-:Y:S02]  /*88b0*/  PRMT R4, RZ, 0x7610, R4 ;  /* 0x00007610ff047816 */ /* 0x000fe40000000004 */
[----:B------:R-:W-:Y:S01]  /*88c0*/  @P3 LOP3.LUT R0, R0, 0x1, R7, 0x78, !PT ;  /* 0x0000000100003812 */ /* 0x000fe200078e7807 */
[----:B------:R-:W-:-:S08]  /*88d0*/  IMAD.MOV.U32 R7, RZ, RZ, -0x1 ;  /* 0xffffffffff077424 */ /* 0x000fd000078e00ff */
[----:B-1----:R-:W-:Y:S05]  /*88e0*/  @P1 BRA `(.L_x_156) ;  /* 0x0000000400501947 */ /* 0x002fea0003800000 */
[----:B------:R-:W-:Y:S01]  /*88f0*/  ULDC.64 UR4, c[0x0][0x8d0] ;  /* 0x0002340000047ab9 */ /* 0x000fe20000000a00 */
[----:B------:R-:W1:Y:S01]  /*8900*/  S2R R15, SR_CTAID.X ;  /* 0x00000000000f7919 */ /* 0x000e620000002500 */
[----:B------:R-:W-:Y:S01]  /*8910*/  ISETP.NE.U32.AND P1, PT, RZ, UR4, PT ;  /* 0x00000004ff007c0c */ /* 0x000fe2000bf25070 */
[----:B------:R-:W-:Y:S01]  /*8920*/  ULDC UR7, c[0x0][0x8d8] ;  /* 0x0002360000077ab9 */ /* 0x000fe20000000800 */
[----:B------:R-:W-:Y:S01]  /*8930*/  IMAD.MOV.U32 R4, RZ, RZ, R16 ;  /* 0x000000ffff047224 */ /* 0x000fe200078e0010 */
[----:B------:R-:W2:Y:S01]  /*8940*/  S2R R14, SR_CTAID.Y ;  /* 0x00000000000e7919 */ /* 0x000ea20000002600 */
[----:B------:R-:W-:Y:S02]  /*8950*/  ISETP.NE.AND.EX P1, PT, RZ, UR5, PT, P1 ;  /* 0x00000005ff007c0c */ /* 0x000fe4000bf25310 */
[----:B------:R-:W-:-:S11]  /*8960*/  MOV R5, R17 ;  /* 0x0000001100057202 */ /* 0x000fd60000000f00 */
[----:B------:R-:W-:Y:S05]  /*8970*/  @!P1 BRA `(.L_x_157) ;  /* 0x0000000000289947 */ /* 0x000fea0003800000 */
[----:B------:R-:W-:Y:S02]  /*8980*/  ULDC UR6, c[0x0][0x8dc] ;  /* 0x0002370000067ab9 */ /* 0x000fe40000000800 */
[----:B------:R-:W-:-:S05]  /*8990*/  IADD3 R9, P1, R16, UR6, RZ ;  /* 0x0000000610097c10 */ /* 0x000fca000ff3e0ff */
[----:B------:R-:W-:-:S04]  /*89a0*/  IMAD.X R21, RZ, RZ, R17, P1 ;  /* 0x000000ffff157224 */ /* 0x000fc800008e0611 */
[----:B------:R-:W-:-:S04]  /*89b0*/  IMAD.WIDE.U32 R6, R21, UR4, RZ ;  /* 0x0000000415067c25 */ /* 0x000fc8000f8e00ff */
[----:B------:R-:W-:-:S04]  /*89c0*/  IMAD.WIDE.U32 R6, P1, R9, UR5, R6 ;  /* 0x0000000509067c25 */ /* 0x000fc8000f820006 */
[----:B------:R-:W-:-:S04]  /*89d0*/  IMAD.WIDE.U32 R8, R9, UR4, RZ ;  /* 0x0000000409087c25 */ /* 0x000fc8000f8e00ff */
[----:B------:R-:W-:Y:S01]  /*89e0*/  IMAD.X R5, RZ, RZ, RZ, P1 ;  /* 0x000000ffff057224 */ /* 0x000fe200008e06ff */
[----:B------:R-:W-:Y:S01]  /*89f0*/  IADD3 RZ, P1, R9, R6, RZ ;  /* 0x0000000609ff7210 */ /* 0x000fe20007f3e0ff */
[----:B------:R-:W-:-:S04]  /*8a00*/  IMAD.MOV.U32 R4, RZ, RZ, R7 ;  /* 0x000000ffff047224 */ /* 0x000fc800078e0007 */
[----:B------:R-:W-:-:S08]  /*8a10*/  IMAD.WIDE.U32.X R4, R21, UR5, R4, P1 ;  /* 0x0000000515047c25 */ /* 0x000fd000088e0404 */
.L_x_157:
[--C-:B------:R-:W-:Y:S01]  /*8a20*/  SHF.R.U64 R8, R4, UR7, R5.reuse ;  /* 0x0000000704087c19 */ /* 0x100fe20008001205 */
[----:B------:R-:W-:Y:S01]  /*8a30*/  ULDC.64 UR4, c[0x0][0x8c8] ;  /* 0x0002320000047ab9 */ /* 0x000fe20000000a00 */
[----:B------:R-:W-:Y:S01]  /*8a40*/  SHF.R.U32.HI R4, RZ, UR7, R5 ;  /* 0x00000007ff047c19 */ /* 0x000fe20008011605 */
[----:B------:R-:W3:Y:S01]  /*8a50*/  LDC R24, c[0x0][0x144] ;  /* 0x00005100ff187b82 */ /* 0x000ee20000000800 */
[----:B------:R-:W-:Y:S01]  /*8a60*/  IADD3 R7, P1, RZ, -R8, RZ ;  /* 0x80000008ff077210 */ /* 0x000fe20007f3e0ff */
[----:B------:R-:W-:Y:S01]  /*8a70*/  ULDC.64 UR8, c[0x0][0x8e8] ;  /* 0x00023a0000087ab9 */ /* 0x000fe20000000a00 */
[----:B-1----:R-:W-:Y:S01]  /*8a80*/  I2FP.F32.U32 R9, R15 ;  /* 0x0000000f00097245 */ /* 0x002fe20000201000 */
[----:B------:R-:W-:Y:S02]  /*8a90*/  ULDC UR6, c[0x0][0x8b0] ;  /* 0x00022c0000067ab9 */ /* 0x000fe40000000800 */
[----:B------:R-:W-:Y:S01]  /*8aa0*/  IMAD.X R4, RZ, RZ, ~R4, P1 ;  /* 0x000000ffff047224 */ /* 0x000fe200008e0e04 */
[----:B------:R-:W-:Y:S01]  /*8ab0*/  ISETP.NE.U32.AND P1, PT, RZ, UR8, PT ;  /* 0x00000008ff007c0c */ /* 0x000fe2000bf25070 */
[----:B------:R-:W1:Y:S02]  /*8ac0*/  LDC R21, c[0x0][0x148] ;  /* 0x00005200ff157b82 */ /* 0x000e640000000800 */
[----:B------:R-:W-:Y:S01]  /*8ad0*/  IMAD R6, R4, UR4, RZ ;  /* 0x0000000404067c24 */ /* 0x000fe2000f8e02ff */
[----:B------:R-:W-:Y:S01]  /*8ae0*/  ISETP.NE.AND.EX P1, PT, RZ, UR9, PT, P1 ;  /* 0x00000009ff007c0c */ /* 0x000fe2000bf25310 */
[----:B------:R-:W-:Y:S01]  /*8af0*/  IMAD.WIDE.U32 R4, R7, UR4, R16 ;  /* 0x0000000407047c25 */ /* 0x000fe2000f8e0010 */
[----:B------:R-:W-:-:S03]  /*8b00*/  ULDC UR4, c[0x0][0x150] ;  /* 0x0000540000047ab9 */ /* 0x000fc60000000800 */
[----:B------:R-:W-:Y:S02]  /*8b10*/  IMAD R7, R7, UR5, R6 ;  /* 0x0000000507077c24 */ /* 0x000fe4000f8e0206 */
[----:B------:R-:W-:Y:S01]  /*8b20*/  FMUL R6, R9, UR4 ;  /* 0x0000000409067c20 */ /* 0x000fe20008400000 */
[----:B------:R-:W-:Y:S01]  /*8b30*/  ULDC UR4, c[0x0][0x8c0] ;  /* 0x0002300000047ab9 */ /* 0x000fe20000000800 */
[----:B------:R-:W-:Y:S01]  /*8b40*/  ULDC UR5, c[0x0][0x154] ;  /* 0x0000550000057ab9 */ /* 0x000fe20000000800 */
[----:B------:R-:W-:-:S03]  /*8b50*/  IADD3 R5, R5, R7, RZ ;  /* 0x0000000705057210 */ /* 0x000fc60007ffe0ff */
[----:B------:R-:W4:Y:S01]  /*8b60*/  F2I.U32.TRUNC.NTZ R6, R6 ;  /* 0x0000000600067305 */ /* 0x000f22000020f000 */
[----:B------:R-:W-:Y:S02]  /*8b70*/  SHF.R.U64 R9, R4, UR4, R5 ;  /* 0x0000000404097c19 */ /* 0x000fe40008001205 */
[----:B--2---:R-:W-:-:S05]  /*8b80*/  I2FP.F32.U32 R4, R14 ;  /* 0x0000000e00047245 */ /* 0x004fca0000201000 */
[----:B------:R-:W-:Y:S01]  /*8b90*/  FMUL R22, R4, UR5 ;  /* 0x0000000504167c20 */ /* 0x000fe20008400000 */
[----:B------:R-:W-:Y:S01]  /*8ba0*/  SHF.R.U32.HI R4, RZ, UR4, R5 ;  /* 0x00000004ff047c19 */ /* 0x000fe20008011605 */
[----:B------:R-:W-:-:S03]  /*8bb0*/  ULDC UR4, c[0x0][0x900] ;  /* 0x0002400000047ab9 */ /* 0x000fc60000000800 */
[--C-:B------:R-:W-:Y:S01]  /*8bc0*/  SHF.R.U64 R20, R9, UR6, R4.reuse ;  /* 0x0000000609147c19 */ /* 0x100fe20008001204 */
[----:B------:R-:W2:Y:S01]  /*8bd0*/  F2I.U32.TRUNC.NTZ R22, R22 ;  /* 0x0000001600167305 */ /* 0x000ea2000020f000 */
[----:B------:R-:W-:Y:S01]  /*8be0*/  SHF.R.U32.HI R5, RZ, UR6, R4 ;  /* 0x00000006ff057c19 */ /* 0x000fe20008011604 */
[----:B----4-:R-:W-:-:S03]  /*8bf0*/  IMAD.MOV R6, RZ, RZ, -R6 ;  /* 0x000000ffff067224 */ /* 0x010fc600078e0a06 */
[----:B------:R-:W-:Y:S01]  /*8c00*/  SHF.R.U64 R18, R20, UR4, R5 ;  /* 0x0000000414127c19 */ /* 0x000fe20008001205 */
[----:B---3--:R-:W-:Y:S01]  /*8c10*/  IMAD R15, R24, R6, R15 ;  /* 0x00000006180f7224 */ /* 0x008fe200078e020f */
[----:B------:R-:W-:-:S03]  /*8c20*/  SHF.R.U32.HI R23, RZ, UR4, R5 ;  /* 0x00000004ff177c19 */ /* 0x000fc60008011605 */
[----:B------:R-:W-:Y:S02]  /*8c30*/  IMAD.MOV.U32 R4, RZ, RZ, R18 ;  /* 0x000000ffff047224 */ /* 0x000fe400078e0012 */
[----:B------:R-:W-:Y:S01]  /*8c40*/  IMAD.MOV.U32 R5, RZ, RZ, R23 ;  /* 0x000000ffff057224 */ /* 0x000fe200078e0017 */
[----:B--2---:R-:W-:Y:S06]  /*8c50*/  @!P1 BRA `(.L_x_158) ;  /* 0x0000000000289947 */ /* 0x004fec0003800000 */
[----:B------:R-:W-:Y:S02]  /*8c60*/  ULDC UR4, c[0x0][0x8f4] ;  /* 0x00023d0000047ab9 */ /* 0x000fe40000000800 */
[----:B------:R-:W-:-:S05]  /*8c70*/  IADD3 R5, P1, R18, UR4, RZ ;  /* 0x0000000412057c10 */ /* 0x000fca000ff3e0ff */
[----:B------:R-:W-:-:S04]  /*8c80*/  IMAD.X R23, RZ, RZ, R23, P1 ;  /* 0x000000ffff177224 */ /* 0x000fc800008e0617 */
[----:B------:R-:W-:-:S04]  /*8c90*/  IMAD.WIDE.U32 R6, R23, UR8, RZ ;  /* 0x0000000817067c25 */ /* 0x000fc8000f8e00ff */
[----:B------:R-:W-:-:S04]  /*8ca0*/  IMAD.WIDE.U32 R6, P1, R5, UR9, R6 ;  /* 0x0000000905067c25 */ /* 0x000fc8000f820006 */
[----:B------:R-:W-:-:S04]  /*8cb0*/  IMAD.WIDE.U32 R4, R5, UR8, RZ ;  /* 0x0000000805047c25 */ /* 0x000fc8000f8e00ff */
[----:B------:R-:W-:Y:S01]  /*8cc0*/  IMAD.MOV.U32 R4, RZ, RZ, R7 ;  /* 0x000000ffff047224 */ /* 0x000fe200078e0007 */
[----:B------:R-:W-:Y:S02]  /*8cd0*/  IADD3 RZ, P3, R5, R6, RZ ;  /* 0x0000000605ff7210 */ /* 0x000fe40007f7e0ff */
[----:B------:R-:W-:-:S03]  /*8ce0*/  IADD3.X R5, RZ, RZ, RZ, P1, !PT ;  /* 0x000000ffff057210 */ /* 0x000fc60000ffe4ff */
[----:B------:R-:W-:-:S08]  /*8cf0*/  IMAD.WIDE.U32.X R4, R23, UR9, R4, P3 ;  /* 0x0000000917047c25 */ /* 0x000fd000098e0404 */
.L_x_158:
[----:B------:R-:W-:Y:S01]  /*8d00*/  ISETP.NE.AND P1, PT, R2, 0x1, PT ;  /* 0x000000010200780c */ /* 0x000fe20003f25270 */
[----:B------:R-:W-:Y:S01]  /*8d10*/  ULDC UR4, c[0x0][0x8f0] ;  /* 0x00023c0000047ab9 */ /* 0x000fe20000000800 */
[----:B------:R-:W-:Y:S01]  /*8d20*/  LOP3.LUT R20, R20, UR16, RZ, 0xc0, !PT ;  /* 0x0000001014147c12 */ /* 0x000fe2000f8ec0ff */
[----:B------:R-:W-:Y:S01]  /*8d30*/  IMAD.MOV R22, RZ, RZ, -R22 ;  /* 0x000000ffff167224 */ /* 0x000fe200078e0a16 */
[----:B------:R-:W-:Y:S01]  /*8d40*/  SHF.R.U64 R5, R4, UR4, R5 ;  /* 0x0000000404057c19 */ /* 0x000fe20008001205 */
[----:B------:R-:W-:Y:S01]  /*8d50*/  ULDC UR4, c[0x0][0x8e0] ;  /* 0x0002380000047ab9 */ /* 0x000fe20000000800 */
[----:B------:R-:W-:Y:S01]  /*8d60*/  LOP3.LUT R9, R9, UR15, RZ, 0xc0, !PT ;  /* 0x0000000f09097c12 */ /* 0x000fe2000f8ec0ff */
[----:B------:R-:W-:Y:S01]  /*8d70*/  ULDC UR5, c[0x0][0x8b8] ;  /* 0x00022e0000057ab9 */ /* 0x000fe20000000800 */
[----:B------:R-:W-:Y:S02]  /*8d80*/  IMAD.MOV.U32 R4, RZ, RZ, 0x1 ;  /* 0x00000001ff047424 */ /* 0x000fe400078e00ff */
[----:B------:R-:W-:-:S02]  /*8d90*/  IMAD.MOV R7, RZ, RZ, -R5 ;  /* 0x000000ffff077224 */ /* 0x000fc400078e0a05 */
[----:B------:R-:W-:Y:S02]  /*8da0*/  IMAD R20, R5, UR17, R20 ;  /* 0x0000001105147c24 */ /* 0x000fe4000f8e0214 */
[----:B-1----:R-:W-:Y:S02]  /*8db0*/  @P1 IMAD R15, R21, R22, R14 ;  /* 0x00000016150f1224 */ /* 0x002fe400078e020e */
[----:B------:R-:W-:Y:S01]  /*8dc0*/  IMAD R18, R7, UR4, R18 ;  /* 0x0000000407127c24 */ /* 0x000fe2000f8e0212 */
[----:B------:R-:W-:Y:S01]  /*8dd0*/  ULDC UR4, c[0x0][0x8a8] ;  /* 0x00022a0000047ab9 */ /* 0x000fe20000000800 */
[----:B------:R-:W-:Y:S01]  /*8de0*/  IMAD R15, R20, UR5, R15 ;  /* 0x00000005140f7c24 */ /* 0x000fe2000f8e020f */
[----:B------:R-:W-:Y:S01]  /*8df0*/  MOV R7, R8 ;  /* 0x0000000800077202 */ /* 0x000fe20000000f00 */
[----:B------:R-:W-:-:S05]  /*8e00*/  IMAD R18, R18, UR4, R9 ;  /* 0x0000000412127c24 */ /* 0x000fca000f8e0209 */
[----:B------:R-:W-:Y:S02]  /*8e10*/  SEL R20, R18, R15, !P1 ;  /* 0x0000000f12147207 */ /* 0x000fe40004800000 */
[----:B------:R-:W-:-:S07]  /*8e20*/  SEL R21, R15, R18, !P1 ;  /* 0x000000120f157207 */ /* 0x000fce0004800000 */
.L_x_156:
[----:B------:R-:W-:Y:S05]  /*8e30*/  BSYNC B1 ;  /* 0x0000000000017941 */ /* 0x000fea0003800000 */
.L_x_155:
[----:B------:R-:W-:-:S13]  /*8e40*/  LOP3.LUT P1, RZ, R4, 0xff, RZ, 0xc0, !PT ;  /* 0x000000ff04ff7812 */ /* 0x000fda000782c0ff */
[----:B------:R-:W-:Y:S05]  /*8e50*/  @P1 BRA `(.L_x_159) ;  /* 0xfffffff400501947 */ /* 0x000fea000383ffff */
[----:B------:R-:W-:Y:S05]  /*8e60*/  BSYNC B0 ;  /* 0x0000000000007941 */ /* 0x000fea0003800000 */
.L_x_147:
[----:B------:R-:W-:-:S03]  /*8e70*/  UMOV UR4, 0xffffffff ;  /* 0xffffffff00047882 */ /* 0x000fc60000000000 */
[----:B------:R-:W-:Y:S05]  /*8e80*/  BRA.DIV UR4, `(.L_x_160) ;  /* 0x0000000e04407947 */ /* 0x000fea000b800000 */
[----:B------:R-:W-:-:S13]  /*8e90*/  ELECT P6, URZ, PT ;  /* 0x00000000003f782f */ /* 0x000fda00038c0000 */
.L_x_193:
[----:B------:R-:W-:Y:S04]  /*8ea0*/  BSSY B0, `(.L_x_161) ;  /* 0x0000073000007945 */ /* 0x000fe80003800000 */
[----:B------:R-:W-:Y:S05]  /*8eb0*/  @!P6 BRA `(.L_x_162) ;  /* 0x0000000400c4e947 */ /* 0x000fea0003800000 */
[----:B------:R-:W-:-:S04]  /*8ec0*/  LOP3.LUT R19, R19, 0x2, RZ, 0xfc, !PT ;  /* 0x0000000213137812 */ /* 0x000fc800078efcff */
[----:B------:R-:W-:-:S13]  /*8ed0*/  ISETP.NE.AND P0, PT, R19, 0x3, PT ;  /* 0x000000031300780c */ /* 0x000fda0003f05270 */
[----:B------:R-:W-:Y:S05]  /*8ee0*/  @!P0 BRA `(.L_x_163) ;  /* 0x0000000000048947 */ /* 0x000fea0003800000 */
[----:B------:R-:W-:Y:S01]  /*8ef0*/  BPT.TRAP 0x1 ;  /* 0x000000040000795c */ /* 0x000fe20000300000 */
.L_x_163:
[----:B------:R-:W1:Y:S01]  /*8f00*/  S2R R3, SR_CgaCtaId ;  /* 0x0000000000037919 */ /* 0x000e620000008800 */
[----:B------:R-:W-:-:S04]  /*8f10*/  MOV R2, 0x400 ;  /* 0x0000040000027802 */ /* 0x000fc80000000f00 */
[----:B-1----:R-:W-:Y:S02]  /*8f20*/  LEA R3, R3, R2, 0x18 ;  /* 0x0000000203037211 */ /* 0x002fe400078ec0ff */
[----:B------:R-:W-:-:S03]  /*8f30*/  SHF.L.U32 R2, R0, 0x1f, RZ ;  /* 0x0000001f00027819 */ /* 0x000fc600000006ff */
[----:B------:R-:W-:-:S04]  /*8f40*/  VIADD R3, R3, 0x60 ;  /* 0x0000006003037836 */ /* 0x000fc80000000000 */
[C---:B------:R-:W-:Y:S02]  /*8f50*/  IMAD R7, R12.reuse, 0x8, R3 ;  /* 0x000000080c077824 */ /* 0x040fe400078e0203 */
[----:B------:R-:W-:Y:S02]  /*8f60*/  VIADD R12, R12, 0x1 ;  /* 0x000000010c0c7836 */ /* 0x000fe40000000000 */
[----:B------:R-:W1:Y:S03]  /*8f70*/  SYNCS.PHASECHK.TRANS64.TRYWAIT P0, [R7+URZ], R2 ;  /* 0x00000002070075a7 */ /* 0x000e66000800017f */
[----:B------:R-:W-:-:S04]  /*8f80*/  ISETP.NE.AND P1, PT, R12, 0xc, PT ;  /* 0x0000000c0c00780c */ /* 0x000fc80003f25270 */
[----:B------:R-:W-:Y:S02]  /*8f90*/  SEL R5, RZ, 0x1, P1 ;  /* 0x00000001ff057807 */ /* 0x000fe40000800000 */
[----:B------:R-:W-:Y:S02]  /*8fa0*/  SEL R12, R12, RZ, P1 ;  /* 0x000000ff0c0c7207 */ /* 0x000fe40000800000 */
[----:B------:R-:W-:-:S03]  /*8fb0*/  LOP3.LUT R5, R0, R5, RZ, 0x3c, !PT ;  /* 0x0000000500057212 */ /* 0x000fc600078e3cff */
[----:B------:R-:W-:Y:S01]  /*8fc0*/  IMAD R9, R12, 0x8, R3 ;  /* 0x000000080c097824 */ /* 0x000fe200078e0203 */
[----:B------:R-:W-:Y:S01]  /*8fd0*/  SHF.L.U32 R4, R5, 0x1f, RZ ;  /* 0x0000001f05047819 */ /* 0x000fe200000006ff */
[----:B-1----:R-:W-:Y:S06]  /*8fe0*/  @!P0 BRA `(.L_x_164) ;  /* 0x0000000c00088947 */ /* 0x002fec0003800000 */
.L_x_194:
[----:B------:R-:W2:Y:S01]  /*8ff0*/  SYNCS.PHASECHK.TRANS64.TRYWAIT P0, [R9+URZ], R4 ;  /* 0x00000004090075a7 */ /* 0x000ea2000800017f */
[----:B------:R-:W-:-:S04]  /*9000*/  IADD3 R0, R12, 0x1, RZ ;  /* 0x000000010c007810 */ /* 0x000fc80007ffe0ff */
[----:B------:R-:W-:-:S04]  /*9010*/  ISETP.NE.AND P1, PT, R0, 0xc, PT ;  /* 0x0000000c0000780c */ /* 0x000fc80003f25270 */
[----:B-1----:R-:W-:Y:S02]  /*9020*/  SEL R2, RZ, 0x1, P1 ;  /* 0x00000001ff027807 */ /* 0x002fe40000800000 */
[----:B------:R-:W-:Y:S02]  /*9030*/  SEL R0, R0, RZ, P1 ;  /* 0x000000ff00007207 */ /* 0x000fe40000800000 */
[----:B------:R-:W-:-:S03]  /*9040*/  LOP3.LUT R7, R5, R2, RZ, 0x3c, !PT ;  /* 0x0000000205077212 */ /* 0x000fc600078e3cff */
[----:B------:R-:W-:Y:S01]  /*9050*/  IMAD R6, R0, 0x8, R3 ;  /* 0x0000000800067824 */ /* 0x000fe200078e0203 */
[----:B------:R-:W-:Y:S01]  /*9060*/  SHF.L.U32 R5, R7, 0x1f, RZ ;  /* 0x0000001f07057819 */ /* 0x000fe200000006ff */
[----:B--2---:R-:W-:Y:S06]  /*9070*/  @!P0 BRA `(.L_x_165) ;  /* 0x0000000800f88947 */ /* 0x004fec0003800000 */
.L_x_195:
[----:B------:R-:W2:Y:S01]  /*9080*/  SYNCS.PHASECHK.TRANS64.TRYWAIT P0, [R6+URZ], R5 ;  /* 0x00000005060075a7 */ /* 0x000ea2000800017f */
[----:B------:R-:W-:-:S05]  /*9090*/  VIADD R0, R0, 0x1 ;  /* 0x0000000100007836 */ /* 0x000fca0000000000 */
[----:B------:R-:W-:-:S04]  /*90a0*/  ISETP.NE.AND P1, PT, R0, 0xc, PT ;  /* 0x0000000c0000780c */ /* 0x000fc80003f25270 */
[----:B------:R-:W-:Y:S02]  /*90b0*/  SEL R2, RZ, 0x1, P1 ;  /* 0x00000001ff027807 */ /* 0x000fe40000800000 */
[----:B------:R-:W-:Y:S02]  /*90c0*/  SEL R0, R0, RZ, P1 ;  /* 0x000000ff00007207 */ /* 0x000fe40000800000 */
[----:B------:R-:W-:-:S03]  /*90d0*/  LOP3.LUT R7, R7, R2, RZ, 0x3c, !PT ;  /* 0x0000000207077212 */ /* 0x000fc600078e3cff */
[----:B-1----:R-:W-:Y:S01]  /*90e0*/  IMAD R9, R0, 0x8, R3 ;  /* 0x0000000800097824 */ /* 0x002fe200078e0203 */
[----:B------:R-:W-:Y:S01]  /*90f0*/  SHF.L.U32 R4, R7, 0x1f, RZ ;  /* 0x0000001f07047819 */ /* 0x000fe200000006ff */
[----:B--2---:R-:W-:Y:S06]  /*9100*/  @!P0 BRA `(.L_x_166) ;  /* 0x0000000800e88947 */ /* 0x004fec0003800000 */
.L_x_196:
[----:B------:R-:W2:Y:S01]  /*9110*/  SYNCS.PHASECHK.TRANS64.TRYWAIT P0, [R9+URZ], R4 ;  /* 0x00000004090075a7 */ /* 0x000ea2000800017f */
[----:B------:R-:W-:-:S05]  /*9120*/  VIADD R0, R0, 0x1 ;  /* 0x0000000100007836 */ /* 0x000fca0000000000 */
[----:B------:R-:W-:-:S04]  /*9130*/  ISETP.NE.AND P1, PT, R0, 0xc, PT ;  /* 0x0000000c0000780c */ /* 0x000fc80003f25270 */
[----:B------:R-:W-:Y:S02]  /*9140*/  SEL R2, RZ, 0x1, P1 ;  /* 0x00000001ff027807 */ /* 0x000fe40000800000 */
[----:B------:R-:W-:Y:S02]  /*9150*/  SEL R0, R0, RZ, P1 ;  /* 0x000000ff00007207 */ /* 0x000fe40000800000 */
[----:B------:R-:W-:Y:S02]  /*9160*/  LOP3.LUT R7, R7, R2, RZ, 0x3c, !PT ;  /* 0x0000000207077212 */ /* 0x000fe400078e3cff */
[----:B-1----:R-:W-:Y:S02]  /*9170*/  LEA R6, R0, R3, 0x3 ;  /* 0x0000000300067211 */ /* 0x002fe400078e18ff */
[----:B------:R-:W-:Y:S01]  /*9180*/  SHF.L.U32 R5, R7, 0x1f, RZ ;  /* 0x0000001f07057819 */ /* 0x000fe200000006ff */
[----:B--2---:R-:W-:Y:S06]  /*9190*/  @!P0 BRA `(.L_x_167) ;  /* 0x0000000800d88947 */ /* 0x004fec0003800000 */
.L_x_197:
        /* <DEDUP_REMOVED lines=9> */
.L_x_198:
        /* <DEDUP_REMOVED lines=9> */
.L_x_199:
[----:B------:R-:W2:Y:S01]  /*92c0*/  SYNCS.PHASECHK.TRANS64.TRYWAIT P0, [R6+URZ], R5 ;  /* 0x00000005060075a7 */ /* 0x000ea2000800017f */
[----:B------:R-:W-:-:S04]  /*92d0*/  IADD3 R0, R0, 0x1, RZ ;  /* 0x0000000100007810 */ /* 0x000fc80007ffe0ff */
[----:B------:R-:W-:-:S04]  /*92e0*/  ISETP.NE.AND P1, PT, R0, 0xc, PT ;  /* 0x0000000c0000780c */ /* 0x000fc80003f25270 */
[----:B------:R-:W-:Y:S02]  /*92f0*/  SEL R2, RZ, 0x1, P1 ;  /* 0x00000001ff027807 */ /* 0x000fe40000800000 */
[----:B------:R-:W-:Y:S02]  /*9300*/  SEL R0, R0, RZ, P1 ;  /* 0x000000ff00007207 */ /* 0x000fe40000800000 */
[----:B------:R-:W-:-:S03]  /*9310*/  LOP3.LUT R7, R7, R2, RZ, 0x3c, !PT ;  /* 0x0000000207077212 */ /* 0x000fc600078e3cff */
[----:B-1----:R-:W-:Y:S01]  /*9320*/  IMAD R9, R0, 0x8, R3 ;  /* 0x0000000800097824 */ /* 0x002fe200078e0203 */
[----:B------:R-:W-:Y:S01]  /*9330*/  SHF.L.U32 R4, R7, 0x1f, RZ ;  /* 0x0000001f07047819 */ /* 0x000fe200000006ff */
[----:B--2---:R-:W-:Y:S06]  /*9340*/  @!P0 BRA `(.L_x_170) ;  /* 0x0000000800a88947 */ /* 0x004fec0003800000 */
.L_x_200:
        /* <DEDUP_REMOVED lines=9> */
.L_x_201:
        /* <DEDUP_REMOVED lines=9> */
.L_x_202:
        /* <DEDUP_REMOVED lines=9> */
.L_x_203:
[----:B------:R-:W2:Y:S01]  /*9500*/  SYNCS.PHASECHK.TRANS64.TRYWAIT P0, [R6+URZ], R5 ;  /* 0x00000005060075a7 */ /* 0x000ea2000800017f */
[----:B------:R-:W-:-:S05]  /*9510*/  VIADD R0, R0, 0x1 ;  /* 0x0000000100007836 */ /* 0x000fca0000000000 */
[----:B------:R-:W-:-:S04]  /*9520*/  ISETP.NE.AND P1, PT, R0, 0xc, PT ;  /* 0x0000000c0000780c */ /* 0x000fc80003f25270 */
[----:B------:R-:W-:Y:S02]  /*9530*/  SEL R2, RZ, 0x1, P1 ;  /* 0x00000001ff027807 */ /* 0x000fe40000800000 */
[----:B------:R-:W-:Y:S02]  /*9540*/  SEL R0, R0, RZ, P1 ;  /* 0x000000ff00007207 */ /* 0x000fe40000800000 */
[----:B------:R-:W-:Y:S01]  /*9550*/  LOP3.LUT R2, R7, R2, RZ, 0x3c, !PT ;  /* 0x0000000207027212 */ /* 0x000fe200078e3cff */
[----:B--2---:R-:W-:Y:S06]  /*9560*/  @!P0 BRA `(.L_x_174) ;  /* 0x0000000800708947 */ /* 0x004fec0003800000 */
.L_x_204:
[----:B------:R-:W-:Y:S01]  /*9570*/  IMAD R3, R0, 0x8, R3 ;  /* 0x0000000800037824 */ /* 0x000fe200078e0203 */
[----:B------:R-:W-:-:S07]  /*9580*/  SHF.L.U32 R0, R2, 0x1f, RZ ;  /* 0x0000001f02007819 */ /* 0x000fce00000006ff */
.L_x_175:
[----:B---3--:R3:W4:Y:S02]  /*9590*/  SYNCS.PHASECHK.TRANS64.TRYWAIT P0, [R3+URZ], R0 ;  /* 0x00000000030075a7 */ /* 0x008724000800017f */
[----:B----4-:R-:W-:Y:S05]  /*95a0*/  @!P0 NANOSLEEP.SYNCS 0x989680 ;  /* 0x009896800000895d */ /* 0x010fea0003900000 */
[----:B------:R-:W4:Y:S02]  /*95b0*/  @!P0 SYNCS.PHASECHK.TRANS64 P0, [R3+URZ], R0 ;  /* 0x00000000030085a7 */ /* 0x000f24000800007f */
[----:B----4-:R-:W-:Y:S05]  /*95c0*/  @!P0 BRA `(.L_x_175) ;  /* 0xfffffffc00f08947 */ /* 0x010fea000383ffff */
.L_x_162:
[----:B------:R-:W-:Y:S05]  /*95d0*/  BSYNC B0 ;  /* 0x0000000000007941 */ /* 0x000fea0003800000 */
.L_x_161:
[----:B------:R-:W-:Y:S05]  /*95e0*/  EXIT ;  /* 0x000000000000794d */ /* 0x000fea0003800000 */
.L_x_20:
[----:B--2---:R-:W-:-:S04]  /*95f0*/  MOV R3, UR5 ;  /* 0x0000000500037c02 */ /* 0x004fc80008000f00 */
[----:B------:R2:W3:Y:S03]  /*9600*/  SYNCS.PHASECHK.TRANS64.TRYWAIT P0, [R3+URZ], R0 ;  /* 0x00000000030075a7 */ /* 0x0004e6000800017f */
[----:B---3--:R-:W-:Y:S05]  /*9610*/  @!P0 NANOSLEEP.SYNCS 0x989680 ;  /* 0x009896800000895d */ /* 0x008fea0003900000 */
[----:B------:R-:W3:Y:S02]  /*9620*/  @!P0 SYNCS.PHASECHK.TRANS64 P0, [R3+URZ], R0 ;  /* 0x00000000030085a7 */ /* 0x000ee4000800007f */
[----:B---3--:R-:W-:Y:S05]  /*9630*/  @!P0 BRA `(.L_x_20) ;  /* 0xfffffffc00ec8947 */ /* 0x008fea000383ffff */
[----:B------:R-:W-:Y:S05]  /*9640*/  BRA `(.L_x_19) ;  /* 0xffffff84004c7947 */ /* 0x000fea000383ffff */
.L_x_26:
[----:B--2---:R-:W-:-:S04]  /*9650*/  IMAD.U32 R4, RZ, RZ, UR8 ;  /* 0x00000008ff047e24 */ /* 0x004fc8000f8e00ff */
[----:B------:R2:W3:Y:S03]  /*9660*/  SYNCS.PHASECHK.TRANS64.TRYWAIT P0, [R4+URZ], R3 ;  /* 0x00000003040075a7 */ /* 0x0004e6000800017f */
[----:B---3--:R-:W-:Y:S05]  /*9670*/  @!P0 NANOSLEEP.SYNCS 0x989680 ;  /* 0x009896800000895d */ /* 0x008fea0003900000 */
[----:B------:R-:W3:Y:S02]  /*9680*/  @!P0 SYNCS.PHASECHK.TRANS64 P0, [R4+URZ], R3 ;  /* 0x00000003040085a7 */ /* 0x000ee4000800007f */
[----:B---3--:R-:W-:Y:S05]  /*9690*/  @!P0 BRA `(.L_x_26) ;  /* 0xfffffffc00ec8947 */ /* 0x008fea000383ffff */
[----:B------:R-:W-:Y:S05]  /*96a0*/  BRA `(.L_x_25) ;  /* 0xffffff8c008c7947 */ /* 0x000fea000383ffff */
.L_x_52:
[----:B-1----:R1:W2:Y:S02]  /*96b0*/  SYNCS.PHASECHK.TRANS64.TRYWAIT P0, [R20+URZ+0xc0], R5 ;  /* 0x0000c005140075a7 */ /* 0x0022a4000800017f */
[----:B--2---:R-:W-:Y:S05]  /*96c0*/  @!P0 NANOSLEEP.SYNCS 0x989680 ;  /* 0x009896800000895d */ /* 0x004fea0003900000 */
[----:B------:R-:W2:Y:S02]  /*96d0*/  @!P0 SYNCS.PHASECHK.TRANS64 P0, [R20+URZ+0xc0], R5 ;  /* 0x0000c005140085a7 */ /* 0x000ea4000800007f */
[----:B--2---:R-:W-:Y:S05]  /*96e0*/  @!P0 BRA `(.L_x_52) ;  /* 0xfffffffc00f08947 */ /* 0x004fea000383ffff */
[----:B------:R-:W-:Y:S05]  /*96f0*/  BRA `(.L_x_176) ;  /* 0xffffffa400ac7947 */ /* 0x000fea000383ffff */
.L_x_63:
[----:B-1----:R1:W2:Y:S02]  /*9700*/  SYNCS.PHASECHK.TRANS64.TRYWAIT P2, [R21+URZ+0xc0], R14 ;  /* 0x0000c00e150075a7 */ /* 0x0022a4000804017f */
[----:B--2---:R-:W-:Y:S05]  /*9710*/  @!P2 NANOSLEEP.SYNCS 0x989680 ;  /* 0x009896800000a95d */ /* 0x004fea0003900000 */
[----:B------:R-:W2:Y:S02]  /*9720*/  @!P2 SYNCS.PHASECHK.TRANS64 P2, [R21+URZ+0xc0], R14 ;  /* 0x0000c00e1500a5a7 */ /* 0x000ea4000804007f */
[----:B--2---:R-:W-:Y:S05]  /*9730*/  @!P2 BRA `(.L_x_63) ;  /* 0xfffffffc00f0a947 */ /* 0x004fea000383ffff */
[----:B------:R-:W-:Y:S05]  /*9740*/  BRA `(.L_x_177) ;  /* 0xffffffb000447947 */ /* 0x000fea000383ffff */
.L_x_74:
[----:B-1----:R1:W2:Y:S02]  /*9750*/  SYNCS.PHASECHK.TRANS64.TRYWAIT P2, [R15+URZ+0xc0], R14 ;  /* 0x0000c00e0f0075a7 */ /* 0x0022a4000804017f */
[----:B--2---:R-:W-:Y:S05]  /*9760*/  @!P2 NANOSLEEP.SYNCS 0x989680 ;  /* 0x009896800000a95d */ /* 0x004fea0003900000 */
[----:B------:R-:W2:Y:S02]  /*9770*/  @!P2 SYNCS.PHASECHK.TRANS64 P2, [R15+URZ+0xc0], R14 ;  /* 0x0000c00e0f00a5a7 */ /* 0x000ea4000804007f */
[----:B--2---:R-:W-:Y:S05]  /*9780*/  @!P2 BRA `(.L_x_74) ;  /* 0xfffffffc00f0a947 */ /* 0x004fea000383ffff */
[----:B------:R-:W-:Y:S05]  /*9790*/  BRA `(.L_x_178) ;  /* 0xffffffb800647947 */ /* 0x000fea000383ffff */
.L_x_85:
[----:B-1----:R1:W2:Y:S02]  /*97a0*/  SYNCS.PHASECHK.TRANS64.TRYWAIT P2, [R14+URZ+0xc0], R13 ;  /* 0x0000c00d0e0075a7 */ /* 0x0022a4000804017f */
[----:B--2---:R-:W-:Y:S05]  /*97b0*/  @!P2 NANOSLEEP.SYNCS 0x989680 ;  /* 0x009896800000a95d */ /* 0x004fea0003900000 */
[----:B------:R-:W2:Y:S02]  /*97c0*/  @!P2 SYNCS.PHASECHK.TRANS64 P2, [R14+URZ+0xc0], R13 ;  /* 0x0000c00d0e00a5a7 */ /* 0x000ea4000804007f */
[----:B--2---:R-:W-:Y:S05]  /*97d0*/  @!P2 BRA `(.L_x_85) ;  /* 0xfffffffc00f0a947 */ /* 0x004fea000383ffff */
[----:B------:R-:W-:Y:S05]  /*97e0*/  BRA `(.L_x_179) ;  /* 0xffffffc000847947 */ /* 0x000fea000383ffff */
.L_x_101:
[----:B-1----:R-:W-:-:S04]  /*97f0*/  IMAD.U32 R6, RZ, RZ, UR4 ;  /* 0x00000004ff067e24 */ /* 0x002fc8000f8e00ff */
[----:B------:R1:W2:Y:S03]  /*9800*/  SYNCS.PHASECHK.TRANS64.TRYWAIT P0, [R6+URZ+0x108], R3 ;  /* 0x00010803060075a7 */ /* 0x0002a6000800017f */
[----:B--2---:R-:W-:Y:S05]  /*9810*/  @!P0 NANOSLEEP.SYNCS 0x989680 ;  /* 0x009896800000895d */ /* 0x004fea0003900000 */
[----:B------:R-:W2:Y:S02]  /*9820*/  @!P0 SYNCS.PHASECHK.TRANS64 P0, [R6+URZ+0x108], R3 ;  /* 0x00010803060085a7 */ /* 0x000ea4000800007f */
[----:B--2---:R-:W-:Y:S05]  /*9830*/  @!P0 BRA `(.L_x_101) ;  /* 0xfffffffc00ec8947 */ /* 0x004fea000383ffff */
[----:B------:R-:W-:Y:S05]  /*9840*/  BRA `(.L_x_100) ;  /* 0xffffffd400e47947 */ /* 0x000fea000383ffff */
.L_x_110:
[----:B-1----:R-:W-:-:S04]  /*9850*/  IMAD.U32 R5, RZ, RZ, UR4 ;  /* 0x00000004ff057e24 */ /* 0x002fc8000f8e00ff */
[----:B------:R1:W2:Y:S03]  /*9860*/  SYNCS.PHASECHK.TRANS64.TRYWAIT P1, [R5+URZ+0xe0], R4 ;  /* 0x0000e004050075a7 */ /* 0x0002a6000802017f */
[----:B--2---:R-:W-:Y:S05]  /*9870*/  @!P1 NANOSLEEP.SYNCS 0x989680 ;  /* 0x009896800000995d */ /* 0x004fea0003900000 */
[----:B------:R-:W2:Y:S02]  /*9880*/  @!P1 SYNCS.PHASECHK.TRANS64 P1, [R5+URZ+0xe0], R4 ;  /* 0x0000e004050095a7 */ /* 0x000ea4000802007f */
[----:B--2---:R-:W-:Y:S05]  /*9890*/  @!P1 BRA `(.L_x_110) ;  /* 0xfffffffc00ec9947 */ /* 0x004fea000383ffff */
[----:B------:R-:W-:Y:S05]  /*98a0*/  BRA `(.L_x_180) ;  /* 0xffffffd800cc7947 */ /* 0x000fea000383ffff */
.L_x_116:
[----:B-12---:R-:W-:-:S04]  /*98b0*/  IMAD.U32 R5, RZ, RZ, UR4 ;  /* 0x00000004ff057e24 */ /* 0x006fc8000f8e00ff */
[----:B------:R1:W2:Y:S03]  /*98c0*/  SYNCS.PHASECHK.TRANS64.TRYWAIT P1, [R5+URZ+0xe8], R4 ;  /* 0x0000e804050075a7 */ /* 0x0002a6000802017f */
[----:B--2---:R-:W-:Y:S05]  /*98d0*/  @!P1 NANOSLEEP.SYNCS 0x989680 ;  /* 0x009896800000995d */ /* 0x004fea0003900000 */
[----:B------:R-:W2:Y:S02]  /*98e0*/  @!P1 SYNCS.PHASECHK.TRANS64 P1, [R5+URZ+0xe8], R4 ;  /* 0x0000e804050095a7 */ /* 0x000ea4000802007f */
[----:B--2---:R-:W-:Y:S05]  /*98f0*/  @!P1 BRA `(.L_x_116) ;  /* 0xfffffffc00ec9947 */ /* 0x004fea000383ffff */
[----:B------:R-:W-:Y:S05]  /*9900*/  BRA `(.L_x_181) ;  /* 0xffffffdc00147947 */ /* 0x000fea000383ffff */
.L_x_122:
[----:B-123--:R-:W-:-:S04]  /*9910*/  MOV R5, UR4 ;  /* 0x0000000400057c02 */ /* 0x00efc80008000f00 */
[----:B------:R1:W2:Y:S03]  /*9920*/  SYNCS.PHASECHK.TRANS64.TRYWAIT P1, [R5+URZ+0xf0], R4 ;  /* 0x0000f004050075a7 */ /* 0x0002a6000802017f */
[----:B--2---:R-:W-:Y:S05]  /*9930*/  @!P1 NANOSLEEP.SYNCS 0x989680 ;  /* 0x009896800000995d */ /* 0x004fea0003900000 */
[----:B------:R-:W2:Y:S02]  /*9940*/  @!P1 SYNCS.PHASECHK.TRANS64 P1, [R5+URZ+0xf0], R4 ;  /* 0x0000f004050095a7 */ /* 0x000ea4000802007f */
[----:B--2---:R-:W-:Y:S05]  /*9950*/  @!P1 BRA `(.L_x_122) ;  /* 0xfffffffc00ec9947 */ /* 0x004fea000383ffff */
[----:B------:R-:W-:Y:S05]  /*9960*/  BRA `(.L_x_182) ;  /* 0xffffffdc00647947 */ /* 0x000fea000383ffff */
.L_x_128:
[----:B-1234-:R-:W-:-:S04]  /*9970*/  IMAD.U32 R5, RZ, RZ, UR4 ;  /* 0x00000004ff057e24 */ /* 0x01efc8000f8e00ff */
[----:B------:R1:W2:Y:S03]  /*9980*/  SYNCS.PHASECHK.TRANS64.TRYWAIT P1, [R5+URZ+0xf8], R4 ;  /* 0x0000f804050075a7 */ /* 0x0002a6000802017f */
[----:B--2---:R-:W-:Y:S05]  /*9990*/  @!P1 NANOSLEEP.SYNCS 0x989680 ;  /* 0x009896800000995d */ /* 0x004fea0003900000 */
[----:B------:R-:W2:Y:S02]  /*99a0*/  @!P1 SYNCS.PHASECHK.TRANS64 P1, [R5+URZ+0xf8], R4 ;  /* 0x0000f804050095a7 */ /* 0x000ea4000802007f */
[----:B--2---:R-:W-:Y:S05]  /*99b0*/  @!P1 BRA `(.L_x_128) ;  /* 0xfffffffc00ec9947 */ /* 0x004fea000383ffff */
[----:B------:R-:W-:Y:S05]  /*99c0*/  BRA `(.L_x_183) ;  /* 0xffffffdc00b47947 */ /* 0x000fea000383ffff */
.L_x_140:
[----:B-1----:R1:W2:Y:S02]  /*99d0*/  SYNCS.PHASECHK.TRANS64.TRYWAIT P0, [R5+URZ+0xe0], R0 ;  /* 0x0000e000050075a7 */ /* 0x0022a4000800017f */
[----:B--2---:R-:W-:Y:S05]  /*99e0*/  @!P0 NANOSLEEP.SYNCS 0x989680 ;  /* 0x009896800000895d */ /* 0x004fea0003900000 */
[----:B------:R-:W2:Y:S02]  /*99f0*/  @!P0 SYNCS.PHASECHK.TRANS64 P0, [R5+URZ+0xe0], R0 ;  /* 0x0000e000050085a7 */ /* 0x000ea4000800007f */
[----:B--2---:R-:W-:Y:S05]  /*9a00*/  @!P0 BRA `(.L_x_140) ;  /* 0xfffffffc00f08947 */ /* 0x004fea000383ffff */
[----:B------:R-:W-:Y:S05]  /*9a10*/  BRA `(.L_x_184) ;  /* 0xffffffe400b47947 */ /* 0x000fea000383ffff */
.L_x_142:
[----:B--2---:R2:W3:Y:S02]  /*9a20*/  SYNCS.PHASECHK.TRANS64.TRYWAIT P0, [R5+URZ+0xe8], R0 ;  /* 0x0000e800050075a7 */ /* 0x0044e4000800017f */
[----:B---3--:R-:W-:Y:S05]  /*9a30*/  @!P0 NANOSLEEP.SYNCS 0x989680 ;  /* 0x009896800000895d */ /* 0x008fea0003900000 */
[----:B------:R-:W3:Y:S02]  /*9a40*/  @!P0 SYNCS.PHASECHK.TRANS64 P0, [R5+URZ+0xe8], R0 ;  /* 0x0000e800050085a7 */ /* 0x000ee4000800007f */
[----:B---3--:R-:W-:Y:S05]  /*9a50*/  @!P0 BRA `(.L_x_142) ;  /* 0xfffffffc00f08947 */ /* 0x008fea000383ffff */
[----:B------:R-:W-:Y:S05]  /*9a60*/  BRA `(.L_x_185) ;  /* 0xffffffe400b07947 */ /* 0x000fea000383ffff */
.L_x_144:
[----:B---3--:R3:W4:Y:S02]  /*9a70*/  SYNCS.PHASECHK.TRANS64.TRYWAIT P0, [R5+URZ+0xf0], R0 ;  /* 0x0000f000050075a7 */ /* 0x008724000800017f */
[----:B----4-:R-:W-:Y:S05]  /*9a80*/  @!P0 NANOSLEEP.SYNCS 0x989680 ;  /* 0x009896800000895d */ /* 0x010fea0003900000 */
[----:B------:R-:W4:Y:S02]  /*9a90*/  @!P0 SYNCS.PHASECHK.TRANS64 P0, [R5+URZ+0xf0], R0 ;  /* 0x0000f000050085a7 */ /* 0x000f24000800007f */
[----:B----4-:R-:W-:Y:S05]  /*9aa0*/  @!P0 BRA `(.L_x_144) ;  /* 0xfffffffc00f08947 */ /* 0x010fea000383ffff */
[----:B------:R-:W-:Y:S05]  /*9ab0*/  BRA `(.L_x_186) ;  /* 0xffffffe400ac7947 */ /* 0x000fea000383ffff */
.L_x_148:
[----:B------:R-:W-:Y:S01]  /*9ac0*/  BSSY B1, `(.L_x_187) ;  /* 0x0000006000017945 */ /* 0x000fe20003800000 */
[----:B------:R-:W-:-:S07]  /*9ad0*/  IMAD.MOV.U32 R15, RZ, RZ, -0x1 ;  /* 0xffffffffff0f7424 */ /* 0x000fce00078e00ff */
[----:B------:R-:W-:Y:S05]  /*9ae0*/  WARPSYNC.COLLECTIVE R15, `(.L_x_188) ;  /* 0x000000000f0c7348 */ /* 0x000fea0003c00000 */
[----:B------:R-:W-:Y:S02]  /*9af0*/  ELECT P6, UR62, PT ;  /* 0x00000000003e782f */ /* 0x000fe400038c0000 */
[----:B------:R-:W-:Y:S01]  /*9b00*/  MOV R14, UR62 ;  /* 0x0000003e000e7c02 */ /* 0x000fe20008000f00 */
[----:B------:R-:W-:Y:S10]  /*9b10*/  ENDCOLLECTIVE ;  /* 0x000000000000791b */ /* 0x000ff40003800000 */
.L_x_188:
[----:B------:R-:W-:Y:S05]  /*9b20*/  BSYNC B1 ;  /* 0x0000000000017941 */ /* 0x000fea0003800000 */
.L_x_187:
[----:B------:R-:W-:Y:S05]  /*9b30*/  BRA `(.L_x_189) ;  /* 0xffffffe800247947 */ /* 0x000fea000383ffff */
.L_x_151:
[----:B--2---:R2:W3:Y:S02]  /*9b40*/  SYNCS.PHASECHK.TRANS64.TRYWAIT P1, [R15+URZ+0x60], R8 ;  /* 0x000060080f0075a7 */ /* 0x0044e4000802017f */
[----:B---3--:R-:W-:Y:S05]  /*9b50*/  @!P1 NANOSLEEP.SYNCS 0x989680 ;  /* 0x009896800000995d */ /* 0x008fea0003900000 */
[----:B------:R-:W3:Y:S02]  /*9b60*/  @!P1 SYNCS.PHASECHK.TRANS64 P1, [R15+URZ+0x60], R8 ;  /* 0x000060080f0095a7 */ /* 0x000ee4000802007f */
[----:B---3--:R-:W-:Y:S05]  /*9b70*/  @!P1 BRA `(.L_x_151) ;  /* 0xfffffffc00f09947 */ /* 0x008fea000383ffff */
[----:B------:R-:W-:Y:S05]  /*9b80*/  BRA `(.L_x_190) ;  /* 0xffffffe800587947 */ /* 0x000fea000383ffff */
.L_x_160:
[----:B------:R-:W-:Y:S01]  /*9b90*/  BSSY B0, `(.L_x_191) ;  /* 0x0000006000007945 */ /* 0x000fe20003800000 */
[----:B------:R-:W-:-:S07]  /*9ba0*/  IMAD.MOV.U32 R15, RZ, RZ, -0x1 ;  /* 0xffffffffff0f7424 */ /* 0x000fce00078e00ff */
[----:B------:R-:W-:Y:S05]  /*9bb0*/  WARPSYNC.COLLECTIVE R15, `(.L_x_192) ;  /* 0x000000000f0c7348 */ /* 0x000fea0003c00000 */
[----:B------:R-:W-:Y:S02]  /*9bc0*/  ELECT P6, UR62, PT ;  /* 0x00000000003e782f */ /* 0x000fe400038c0000 */
[----:B------:R-:W-:Y:S01]  /*9bd0*/  MOV R14, UR62 ;  /* 0x0000003e000e7c02 */ /* 0x000fe20008000f00 */
[----:B------:R-:W-:Y:S10]  /*9be0*/  ENDCOLLECTIVE ;  /* 0x000000000000791b */ /* 0x000ff40003800000 */
.L_x_192:
[----:B------:R-:W-:Y:S05]  /*9bf0*/  BSYNC B0 ;  /* 0x0000000000007941 */ /* 0x000fea0003800000 */
.L_x_191:
[----:B------:R-:W-:Y:S05]  /*9c00*/  BRA `(.L_x_193) ;  /* 0xfffffff000a47947 */ /* 0x000fea000383ffff */
.L_x_164:
[----:B-1----:R1:W2:Y:S02]  /*9c10*/  SYNCS.PHASECHK.TRANS64.TRYWAIT P0, [R7+URZ], R2 ;  /* 0x00000002070075a7 */ /* 0x0022a4000800017f */
[----:B--2---:R-:W-:Y:S05]  /*9c20*/  @!P0 NANOSLEEP.SYNCS 0x989680 ;  /* 0x009896800000895d */ /* 0x004fea0003900000 */
[----:B------:R-:W2:Y:S02]  /*9c30*/  @!P0 SYNCS.PHASECHK.TRANS64 P0, [R7+URZ], R2 ;  /* 0x00000002070085a7 */ /* 0x000ea4000800007f */
[----:B--2---:R-:W-:Y:S05]  /*9c40*/  @!P0 BRA `(.L_x_164) ;  /* 0xfffffffc00f08947 */ /* 0x004fea000383ffff */
[----:B------:R-:W-:Y:S05]  /*9c50*/  BRA `(.L_x_194) ;  /* 0xfffffff000e47947 */ /* 0x000fea000383ffff */
.L_x_165:
[----:B-1----:R1:W2:Y:S02]  /*9c60*/  SYNCS.PHASECHK.TRANS64.TRYWAIT P0, [R9+URZ], R4 ;  /* 0x00000004090075a7 */ /* 0x0022a4000800017f */
[----:B--2---:R-:W-:Y:S05]  /*9c70*/  @!P0 NANOSLEEP.SYNCS 0x989680 ;  /* 0x009896800000895d */ /* 0x004fea0003900000 */
[----:B------:R-:W2:Y:S02]  /*9c80*/  @!P0 SYNCS.PHASECHK.TRANS64 P0, [R9+URZ], R4 ;  /* 0x00000004090085a7 */ /* 0x000ea4000800007f */
[----:B--2---:R-:W-:Y:S05]  /*9c90*/  @!P0 BRA `(.L_x_165) ;  /* 0xfffffffc00f08947 */ /* 0x004fea000383ffff */
[----:B------:R-:W-:Y:S05]  /*9ca0*/  BRA `(.L_x_195) ;  /* 0xfffffff000f47947 */ /* 0x000fea000383ffff */
.L_x_166:
[----:B-1----:R1:W2:Y:S02]  /*9cb0*/  SYNCS.PHASECHK.TRANS64.TRYWAIT P0, [R6+URZ], R5 ;  /* 0x00000005060075a7 */ /* 0x0022a4000800017f */
[----:B--2---:R-:W-:Y:S05]  /*9cc0*/  @!P0 NANOSLEEP.SYNCS 0x989680 ;  /* 0x009896800000895d */ /* 0x004fea0003900000 */
[----:B------:R-:W2:Y:S02]  /*9cd0*/  @!P0 SYNCS.PHASECHK.TRANS64 P0, [R6+URZ], R5 ;  /* 0x00000005060085a7 */ /* 0x000ea4000800007f */
[----:B--2---:R-:W-:Y:S05]  /*9ce0*/  @!P0 BRA `(.L_x_166) ;  /* 0xfffffffc00f08947 */ /* 0x004fea000383ffff */
[----:B------:R-:W-:Y:S05]  /*9cf0*/  BRA `(.L_x_196) ;  /* 0xfffffff400047947 */ /* 0x000fea000383ffff */
.L_x_167:
[----:B-1----:R1:W2:Y:S02]  /*9d00*/  SYNCS.PHASECHK.TRANS64.TRYWAIT P0, [R9+URZ], R4 ;  /* 0x00000004090075a7 */ /* 0x0022a4000800017f */
[----:B--2---:R-:W-:Y:S05]  /*9d10*/  @!P0 NANOSLEEP.SYNCS 0x989680 ;  /* 0x009896800000895d */ /* 0x004fea0003900000 */
[----:B------:R-:W2:Y:S02]  /*9d20*/  @!P0 SYNCS.PHASECHK.TRANS64 P0, [R9+URZ], R4 ;  /* 0x00000004090085a7 */ /* 0x000ea4000800007f */
[----:B--2---:R-:W-:Y:S05]  /*9d30*/  @!P0 BRA `(.L_x_167) ;  /* 0xfffffffc00f08947 */ /* 0x004fea000383ffff */
[----:B------:R-:W-:Y:S05]  /*9d40*/  BRA `(.L_x_197) ;  /* 0xfffffff400147947 */ /* 0x000fea000383ffff */
.L_x_168:
[----:B-1----:R1:W2:Y:S02]  /*9d50*/  SYNCS.PHASECHK.TRANS64.TRYWAIT P0, [R6+URZ], R5 ;  /* 0x00000005060075a7 */ /* 0x0022a4000800017f */
[----:B--2---:R-:W-:Y:S05]  /*9d60*/  @!P0 NANOSLEEP.SYNCS 0x989680 ;  /* 0x009896800000895d */ /* 0x004fea0003900000 */
[----:B------:R-:W2:Y:S02]  /*9d70*/  @!P0 SYNCS.PHASECHK.TRANS64 P0, [R6+URZ], R5 ;  /* 0x00000005060085a7 */ /* 0x000ea4000800007f */
[----:B--2---:R-:W-:Y:S05]  /*9d80*/  @!P0 BRA `(.L_x_168) ;  /* 0xfffffffc00f08947 */ /* 0x004fea000383ffff */
[----:B------:R-:W-:Y:S05]  /*9d90*/  BRA `(.L_x_198) ;  /* 0xfffffff400247947 */ /* 0x000fea000383ffff */
.L_x_169:
[----:B-1----:R1:W2:Y:S02]  /*9da0*/  SYNCS.PHASECHK.TRANS64.TRYWAIT P0, [R9+URZ], R4 ;  /* 0x00000004090075a7 */ /* 0x0022a4000800017f */
[----:B--2---:R-:W-:Y:S05]  /*9db0*/  @!P0 NANOSLEEP.SYNCS 0x989680 ;  /* 0x009896800000895d */ /* 0x004fea0003900000 */
[----:B------:R-:W2:Y:S02]  /*9dc0*/  @!P0 SYNCS.PHASECHK.TRANS64 P0, [R9+URZ], R4 ;  /* 0x00000004090085a7 */ /* 0x000ea4000800007f */
[----:B--2---:R-:W-:Y:S05]  /*9dd0*/  @!P0 BRA `(.L_x_169) ;  /* 0xfffffffc00f08947 */ /* 0x004fea000383ffff */
[----:B------:R-:W-:Y:S05]  /*9de0*/  BRA `(.L_x_199) ;  /* 0xfffffff400347947 */ /* 0x000fea000383ffff */
.L_x_170:
[----:B-1----:R1:W2:Y:S02]  /*9df0*/  SYNCS.PHASECHK.TRANS64.TRYWAIT P0, [R6+URZ], R5 ;  /* 0x00000005060075a7 */ /* 0x0022a4000800017f */
[----:B--2---:R-:W-:Y:S05]  /*9e00*/  @!P0 NANOSLEEP.SYNCS 0x989680 ;  /* 0x009896800000895d */ /* 0x004fea0003900000 */
[----:B------:R-:W2:Y:S02]  /*9e10*/  @!P0 SYNCS.PHASECHK.TRANS64 P0, [R6+URZ], R5 ;  /* 0x00000005060085a7 */ /* 0x000ea4000800007f */
[----:B--2---:R-:W-:Y:S05]  /*9e20*/  @!P0 BRA `(.L_x_170) ;  /* 0xfffffffc00f08947 */ /* 0x004fea000383ffff */
[----:B------:R-:W-:Y:S05]  /*9e30*/  BRA `(.L_x_200) ;  /* 0xfffffff400447947 */ /* 0x000fea000383ffff */
.L_x_171:
[----:B-1----:R1:W2:Y:S02]  /*9e40*/  SYNCS.PHASECHK.TRANS64.TRYWAIT P0, [R9+URZ], R4 ;  /* 0x00000004090075a7 */ /* 0x0022a4000800017f */
[----:B--2---:R-:W-:Y:S05]  /*9e50*/  @!P0 NANOSLEEP.SYNCS 0x989680 ;  /* 0x009896800000895d */ /* 0x004fea0003900000 */
[----:B------:R-:W2:Y:S02]  /*9e60*/  @!P0 SYNCS.PHASECHK.TRANS64 P0, [R9+URZ], R4 ;  /* 0x00000004090085a7 */ /* 0x000ea4000800007f */
[----:B--2---:R-:W-:Y:S05]  /*9e70*/  @!P0 BRA `(.L_x_171) ;  /* 0xfffffffc00f08947 */ /* 0x004fea000383ffff */
[----:B------:R-:W-:Y:S05]  /*9e80*/  BRA `(.L_x_201) ;  /* 0xfffffff400547947 */ /* 0x000fea000383ffff */
.L_x_172:
[----:B-1----:R1:W2:Y:S02]  /*9e90*/  SYNCS.PHASECHK.TRANS64.TRYWAIT P0, [R6+URZ], R5 ;  /* 0x00000005060075a7 */ /* 0x0022a4000800017f */
[----:B--2---:R-:W-:Y:S05]  /*9ea0*/  @!P0 NANOSLEEP.SYNCS 0x989680 ;  /* 0x009896800000895d */ /* 0x004fea0003900000 */
[----:B------:R-:W2:Y:S02]  /*9eb0*/  @!P0 SYNCS.PHASECHK.TRANS64 P0, [R6+URZ], R5 ;  /* 0x00000005060085a7 */ /* 0x000ea4000800007f */
[----:B--2---:R-:W-:Y:S05]  /*9ec0*/  @!P0 BRA `(.L_x_172) ;  /* 0xfffffffc00f08947 */ /* 0x004fea000383ffff */
[----:B------:R-:W-:Y:S05]  /*9ed0*/  BRA `(.L_x_202) ;  /* 0xfffffff400647947 */ /* 0x000fea000383ffff */
.L_x_173:
[----:B-1----:R1:W2:Y:S02]  /*9ee0*/  SYNCS.PHASECHK.TRANS64.TRYWAIT P0, [R9+URZ], R4 ;  /* 0x00000004090075a7 */ /* 0x0022a4000800017f */
[----:B--2---:R-:W-:Y:S05]  /*9ef0*/  @!P0 NANOSLEEP.SYNCS 0x989680 ;  /* 0x009896800000895d */ /* 0x004fea0003900000 */
[----:B------:R-:W2:Y:S02]  /*9f00*/  @!P0 SYNCS.PHASECHK.TRANS64 P0, [R9+URZ], R4 ;  /* 0x00000004090085a7 */ /* 0x000ea4000800007f */
[----:B--2---:R-:W-:Y:S05]  /*9f10*/  @!P0 BRA `(.L_x_173) ;  /* 0xfffffffc00f08947 */ /* 0x004fea000383ffff */
[----:B------:R-:W-:Y:S05]  /*9f20*/  BRA `(.L_x_203) ;  /* 0xfffffff400747947 */ /* 0x000fea000383ffff */
.L_x_174:
[----:B--2---:R2:W3:Y:S02]  /*9f30*/  SYNCS.PHASECHK.TRANS64.TRYWAIT P0, [R6+URZ], R5 ;  /* 0x00000005060075a7 */ /* 0x0044e4000800017f */
[----:B---3--:R-:W-:Y:S05]  /*9f40*/  @!P0 NANOSLEEP.SYNCS 0x989680 ;  /* 0x009896800000895d */ /* 0x008fea0003900000 */
[----:B------:R-:W3:Y:S02]  /*9f50*/  @!P0 SYNCS.PHASECHK.TRANS64 P0, [R6+URZ], R5 ;  /* 0x00000005060085a7 */ /* 0x000ee4000800007f */
[----:B---3--:R-:W-:Y:S05]  /*9f60*/  @!P0 BRA `(.L_x_174) ;  /* 0xfffffffc00f08947 */ /* 0x008fea000383ffff */
[----:B------:R-:W-:Y:S05]  /*9f70*/  BRA `(.L_x_204) ;  /* 0xfffffff4007c7947 */ /* 0x000fea000383ffff */
.L_x_205:
[----:B------:R-:W-:-:S00]  /*9f80*/  BRA `(.L_x_205) ;  /* 0xfffffffc00fc7947 */ /* 0x000fc0000383ffff */
[----:B------:R-:W-:-:S00]  /*9f90*/  NOP ;  /* 0x0000000000007918 */ /* 0x000fc00000000000 */
        /* <DEDUP_REMOVED lines=14> */
.L_x_206:


//--------------------- .nv.global.init           --------------------------
	.section	.nv.global.init,"aw",@progbits
.nv.global.init:
	.type		$str$24,@object
	.size		$str$24,($str$25 - $str$24)
$str$24:
        /*0000*/ 	.byte	0x28, 0x61, 0x64, 0x64, 0x72, 0x65, 0x73, 0x73, 0x20, 0x26, 0x20, 0x6d, 0x61, 0x73, 0x6b, 0x29
        /*0010*/ 	.byte	0x20, 0x3d, 0x3d, 0x20, 0x30, 0x00
	.type		$str$25,@object
	.size		$str$25,(__unnamed_1 - $str$25)
$str$25:
        /*0016*/ 	.byte	0x2f, 0x74, 0x6d, 0x70, 0x2f, 0x63, 0x75, 0x74, 0x6c, 0x61, 0x73, 0x73, 0x5f, 0x73, 0x77, 0x65
        /*0026*/ 	.byte	0x65, 0x70, 0x5f, 0x73, 0x72, 0x63, 0x2f, 0x69, 0x6e, 0x63, 0x6c, 0x75, 0x64, 0x65, 0x2f, 0x63
        /*0036*/ 	.byte	0x75, 0x74, 0x65, 0x2f, 0x70, 0x6f, 0x69, 0x6e, 0x74, 0x65, 0x72, 0x5f, 0x66, 0x6c, 0x61, 0x67
        /*0046*/ 	.byte	0x67, 0x65, 0x64, 0x2e, 0x68, 0x70, 0x70, 0x00
	.type		__unnamed_1,@object
	.size		__unnamed_1,(__unnamed_2 - __unnamed_1)
__unnamed_1:
        /*004e*/ 	.byte	0x61, 0x75, 0x74, 0x6f, 0x20, 0x63, 0x75, 0x74, 0x65, 0x3a, 0x3a, 0x61, 0x73, 0x5f, 0x70, 0x6f
        /* <DEDUP_REMOVED lines=27> */
        /*020e*/ 	.byte	0x3a, 0x43, 0x3c, 0x34, 0x30, 0x39, 0x36, 0x3e, 0x3e, 0x3e, 0x3e, 0x3e, 0x5d, 0x00
	.type		__unnamed_2,@object
	.size		__unnamed_2,(.L_1 - __unnamed_2)
__unnamed_2:
        /* <DEDUP_REMOVED lines=29> */
.L_1:


//--------------------- .nv.shared._ZN7cutlass13device_kernelINS_4gemm6kernel13GemmUniversalIN4cute5tupleIJiiiiEEENS1_10collective13CollectiveMmaINS1_37MainloopSm90TmaGmmaWarpSpecializedFP8ILi12ENS5_IJNS4_1CILi1EEESB_SB_EEENS1_35KernelTmaWarpSpecializedCooperativeEEENS5_IJNSA_ILi128EEESF_NSA_ILi64EEEEEENS_12float_e4m3_tENS5_IJlSB_lEEESI_SJ_NS4_8TiledMMAINS4_8MMA_AtomIJNS4_4SM904GMMA31MMA_64x128x32_F32E4M3E4M3_SS_TNILNSN_7ScaleInE1ELSP_1EEEEEENS4_6LayoutINS5_IJNSA_ILi2EEESB_SB_EEENS5_IJSB_NSA_ILi0EEESV_EEEEENS5_IJNS4_10UnderscoreESY_SY_EEEEENS4_13SM90_TMA_LOADENS4_14ComposedLayoutINS4_7SwizzleILi2ELi4ELi3EEENS4_18smem_ptr_flag_bitsILi8EEENSS_INS5_IJNSA_ILi8EEESG_EEENS5_IJSG_SB_EEEEEEEvNS4_8identityES11_S1B_vS1C_EENS_8epilogue10collective18CollectiveEpilogueINS1E_22Sm90TmaWarpSpecializedILi4ELi2ELi16ELb0ELb0EEEJSH_NS5_IJSF_NSA_ILi32EEEEEESI_SJ_SI_SJ_NS1E_6fusion15FusionCallbacksIS1I_NS1L_17LinCombPerRowBiasISI_fSI_SI_fLi16ELNS_15FloatRoundStyleE2EEESH_S1K_JEEES11_NS12_INS13_ILi1ELi4ELi3EEES16_NSS_INS5_IJS17_S1J_EEENS5_IJS1J_SB_EEEEEEENS4_39AutoVectorizingCopyWithAssumedAlignmentILi128EEENS4_14SM90_TMA_STOREES1V_S1X_NS4_9Copy_AtomIJNS4_17SM90_U32x4_STSM_NENS_6half_tEEEEvEEEvvEEEEvNT_6ParamsE --------------------------
	.section	.nv.shared._ZN7cutlass13device_kernelINS_4gemm6kernel13GemmUniversalIN4cute5tupleIJiiiiEEENS1_10collective13CollectiveMmaINS1_37MainloopSm90TmaGmmaWarpSpecializedFP8ILi12ENS5_IJNS4_1CILi1EEESB_SB_EEENS1_35KernelTmaWarpSpecializedCooperativeEEENS5_IJNSA_ILi128EEESF_NSA_ILi64EEEEEENS_12float_e4m3_tENS5_IJlSB_lEEESI_SJ_NS4_8TiledMMAINS4_8MMA_AtomIJNS4_4SM904GMMA31MMA_64x128x32_F32E4M3E4M3_SS_TNILNSN_7ScaleInE1ELSP_1EEEEEENS4_6LayoutINS5_IJNSA_ILi2EEESB_SB_EEENS5_IJSB_NSA_ILi0EEESV_EEEEENS5_IJNS4_10UnderscoreESY_SY_EEEEENS4_13SM90_TMA_LOADENS4_14ComposedLayoutINS4_7SwizzleILi2ELi4ELi3EEENS4_18smem_ptr_flag_bitsILi8EEENSS_INS5_IJNSA_ILi8EEESG_EEENS5_IJSG_SB_EEEEEEEvNS4_8identityES11_S1B_vS1C_EENS_8epilogue10collective18CollectiveEpilogueINS1E_22Sm90TmaWarpSpecializedILi4ELi2ELi16ELb0ELb0EEEJSH_NS5_IJSF_NSA_ILi32EEEEEESI_SJ_SI_SJ_NS1E_6fusion15FusionCallbacksIS1I_NS1L_17LinCombPerRowBiasISI_fSI_SI_fLi16ELNS_15FloatRoundStyleE2EEESH_S1K_JEEES11_NS12_INS13_ILi1ELi4ELi3EEES16_NSS_INS5_IJS17_S1J_EEENS5_IJS1J_SB_EEEEEEENS4_39AutoVectorizingCopyWithAssumedAlignmentILi128EEENS4_14SM90_TMA_STOREES1V_S1X_NS4_9Copy_AtomIJNS4_17SM90_U32x4_STSM_NENS_6half_tEEEEvEEEvvEEEEvNT_6ParamsE,"aw",@nobits
	.sectionflags	@""
	.align	16
	.zero		1024


//--------------------- .nv.shared.reserved.0     --------------------------
	.section	.nv.shared.reserved.0,"aw",@nobits
	.weak		__nv_reservedSMEM_offset_0_alias
	.size		__nv_reservedSMEM_offset_0_alias, 0, 0
	.other		__nv_reservedSMEM_offset_0_alias,@"STO_CUDA_RESERVED_SHARED STV_DEFAULT"
__nv_reservedSMEM_offset_0_alias:
	.zero		0


//--------------------- .nv.global                --------------------------
	.section	.nv.global,"aw",@nobits
.nv.global:
	.type		_ZN39_INTERNAL_0d4926b6_4_k_cu_f5b004bd_27214cute1_E,@object
	.size		_ZN39_INTERNAL_0d4926b6_4_k_cu_f5b004bd_27214cute1_E,(_ZN39_INTERNAL_0d4926b6_4_k_cu_f5b004bd_27214cuda3std3__45__cpo6cbeginE - _ZN39_INTERNAL_0d4926b6_4_k_cu_f5b004bd_27214cute1_E)
_ZN39_INTERNAL_0d4926b6_4_k_cu_f5b004bd_27214cute1_E:
	.zero		1
	.type		_ZN39_INTERNAL_0d4926b6_4_k_cu_f5b004bd_27214cuda3std3__45__cpo6cbeginE,@object
	.size		_ZN39_INTERNAL_0d4926b6_4_k_cu_f5b004bd_27214cuda3std3__45__cpo6cbeginE,(_ZN39_INTERNAL_0d4926b6_4_k_cu_f5b004bd_27214cuda3std3__48in_placeE - _ZN39_INTERNAL_0d4926b6_4_k_cu_f5b004bd_27214cuda3std3__45__cpo6cbeginE)
_ZN39_INTERNAL_0d4926b6_4_k_cu_f5b004bd_27214cuda3std3__45__cpo6cbeginE:
	.zero		1
	.type		_ZN39_INTERNAL_0d4926b6_4_k_cu_f5b004bd_27214cuda3std3__48in_placeE,@object
	.size		_ZN39_INTERNAL_0d4926b6_4_k_cu_f5b004bd_27214cuda3std3__48in_placeE,(_ZN39_INTERNAL_0d4926b6_4_k_cu_f5b004bd_27214cuda3std6ranges3__45__cpo9iter_moveE - _ZN39_INTERNAL_0d4926b6_4_k_cu_f5b004bd_27214cuda3std3__48in_placeE)
_ZN39_INTERNAL_0d4926b6_4_k_cu_f5b004bd_27214cuda3std3__48in_placeE:
	.zero		1
	.type		_ZN39_INTERNAL_0d4926b6_4_k_cu_f5b004bd_27214cuda3std6ranges3__45__cpo9iter_moveE,@object
	.size		_ZN39_INTERNAL_0d4926b6_4_k_cu_f5b004bd_27214cuda3std6ranges3__45__cpo9iter_moveE,(_ZN39_INTERNAL_0d4926b6_4_k_cu_f5b004bd_27214cuda3std3__45__cpo5beginE - _ZN39_INTERNAL_0d4926b6_4_k_cu_f5b004bd_27214cuda3std6ranges3__45__cpo9iter_moveE)
_ZN39_INTERNAL_0d4926b6_4_k_cu_f5b004bd_27214cuda3std6ranges3__45__cpo9iter_moveE:
	.zero		1
	.type		_ZN39_INTERNAL_0d4926b6_4_k_cu_f5b004bd_27214cuda3std3__45__cpo5beginE,@object
	.size		_ZN39_INTERNAL_0d4926b6_4_k_cu_f5b004bd_27214cuda3std3__45__cpo5beginE,(_ZN39_INTERNAL_0d4926b6_4_k_cu_f5b004bd_27214cuda3std3__441_GLOBAL__N__0d4926b6_4_k_cu_f5b004bd_27216ignoreE - _ZN39_INTERNAL_0d4926b6_4_k_cu_f5b004bd_27214cuda3std3__45__cpo5beginE)
_ZN39_INTERNAL_0d4926b6_4_k_cu_f5b004bd_27214cuda3std3__45__cpo5beginE:
	.zero		1
	.type		_ZN39_INTERNAL_0d4926b6_4_k_cu_f5b004bd_27214cuda3std3__441_GLOBAL__N__0d4926b6_4_k_cu_f5b004bd_27216ignoreE,@object
	.size		_ZN39_INTERNAL_0d4926b6_4_k_cu_f5b004bd_27214cuda3std3__441_GLOBAL__N__0d4926b6_4_k_cu_f5b004bd_27216ignoreE,(_ZN39_INTERNAL_0d4926b6_4_k_cu_f5b004bd_27214cute7productE - _ZN39_INTERNAL_0d4926b6_4_k_cu_f5b004bd_27214cuda3std3__441_GLOBAL__N__0d4926b6_4_k_cu_f5b004bd_27216ignoreE)
_ZN39_INTERNAL_0d4926b6_4_k_cu_f5b004bd_27214cuda3std3__441_GLOBAL__N__0d4926b6_4_k_cu_f5b004bd_27216ignoreE:
	.zero		1
	.type		_ZN39_INTERNAL_0d4926b6_4_k_cu_f5b004bd_27214cute7productE,@object
	.size		_ZN39_INTERNAL_0d4926b6_4_k_cu_f5b004bd_27214cute7productE,(_ZN39_INTERNAL_0d4926b6_4_k_cu_f5b004bd_27214cuda3std3__45__cpo3endE - _ZN39_INTERNAL_0d4926b6_4_k_cu_f5b004bd_27214cute7productE)
_ZN39_INTERNAL_0d4926b6_4_k_cu_f5b004bd_27214cute7productE:
	.zero		1
	.type		_ZN39_INTERNAL_0d4926b6_4_k_cu_f5b004bd_27214cuda3std3__45__cpo3endE,@object
	.size		_ZN39_INTERNAL_0d4926b6_4_k_cu_f5b004bd_27214cuda3std3__45__cpo3endE,(_ZN39_INTERNAL_0d4926b6_4_k_cu_f5b004bd_27214cuda3std3__419piecewise_constructE - _ZN39_INTERNAL_0d4926b6_4_k_cu_f5b004bd_27214cuda3std3__45__cpo3endE)
_ZN39_INTERNAL_0d4926b6_4_k_cu_f5b004bd_27214cuda3std3__45__cpo3endE:
	.zero		1
	.type		_ZN39_INTERNAL_0d4926b6_4_k_cu_f5b004bd_27214cuda3std3__419piecewise_constructE,@object
	.size		_ZN39_INTERNAL_0d4926b6_4_k_cu_f5b004bd_27214cuda3std3__419piecewise_constructE,(_ZN39_INTERNAL_0d4926b6_4_k_cu_f5b004bd_27214cuda3std3__45__cpo4cendE - _ZN39_INTERNAL_0d4926b6_4_k_cu_f5b004bd_27214cuda3std3__419piecewise_constructE)
_ZN39_INTERNAL_0d4926b6_4_k_cu_f5b004bd_27214cuda3std3__419piecewise_constructE:
	.zero		1
	.type		_ZN39_INTERNAL_0d4926b6_4_k_cu_f5b004bd_27214cuda3std3__45__cpo4cendE,@object
	.size		_ZN39_INTERNAL_0d4926b6_4_k_cu_f5b004bd_27214cuda3std3__45__cpo4cendE,(_ZN39_INTERNAL_0d4926b6_4_k_cu_f5b004bd_27214cuda3std6ranges3__45__cpo4swapE - _ZN39_INTERNAL_0d4926b6_4_k_cu_f5b004bd_27214cuda3std3__45__cpo4cendE)
_ZN39_INTERNAL_0d4926b6_4_k_cu_f5b004bd_27214cuda3std3__45__cpo4cendE:
	.zero		1
	.type		_ZN39_INTERNAL_0d4926b6_4_k_cu_f5b004bd_27214cuda3std6ranges3__45__cpo4swapE,@object
	.size		_ZN39_INTERNAL_0d4926b6_4_k_cu_f5b004bd_27214cuda3std6ranges3__45__cpo4swapE,(.L_9 - _ZN39_INTERNAL_0d4926b6_4_k_cu_f5b004bd_27214cuda3std6ranges3__45__cpo4swapE)
_ZN39_INTERNAL_0d4926b6_4_k_cu_f5b004bd_27214cuda3std6ranges3__45__cpo4swapE:
	.zero		1
.L_9:


//--------------------- .nv.constant0._ZN7cutlass13device_kernelINS_4gemm6kernel13GemmUniversalIN4cute5tupleIJiiiiEEENS1_10collective13CollectiveMmaINS1_37MainloopSm90TmaGmmaWarpSpecializedFP8ILi12ENS5_IJNS4_1CILi1EEESB_SB_EEENS1_35KernelTmaWarpSpecializedCooperativeEEENS5_IJNSA_ILi128EEESF_NSA_ILi64EEEEEENS_12float_e4m3_tENS5_IJlSB_lEEESI_SJ_NS4_8TiledMMAINS4_8MMA_AtomIJNS4_4SM904GMMA31MMA_64x128x32_F32E4M3E4M3_SS_TNILNSN_7ScaleInE1ELSP_1EEEEEENS4_6LayoutINS5_IJNSA_ILi2EEESB_SB_EEENS5_IJSB_NSA_ILi0EEESV_EEEEENS5_IJNS4_10UnderscoreESY_SY_EEEEENS4_13SM90_TMA_LOADENS4_14ComposedLayoutINS4_7SwizzleILi2ELi4ELi3EEENS4_18smem_ptr_flag_bitsILi8EEENSS_INS5_IJNSA_ILi8EEESG_EEENS5_IJSG_SB_EEEEEEEvNS4_8identityES11_S1B_vS1C_EENS_8epilogue10collective18CollectiveEpilogueINS1E_22Sm90TmaWarpSpecializedILi4ELi2ELi16ELb0ELb0EEEJSH_NS5_IJSF_NSA_ILi32EEEEEESI_SJ_SI_SJ_NS1E_6fusion15FusionCallbacksIS1I_NS1L_17LinCombPerRowBiasISI_fSI_SI_fLi16ELNS_15FloatRoundStyleE2EEESH_S1K_JEEES11_NS12_INS13_ILi1ELi4ELi3EEES16_NSS_INS5_IJS17_S1J_EEENS5_IJS1J_SB_EEEEEEENS4_39AutoVectorizingCopyWithAssumedAlignmentILi128EEENS4_14SM90_TMA_STOREES1V_S1X_NS4_9Copy_AtomIJNS4_17SM90_U32x4_STSM_NENS_6half_tEEEEvEEEvvEEEEvNT_6ParamsE --------------------------
	.section	.nv.constant0._ZN7cutlass13device_kernelINS_4gemm6kernel13GemmUniversalIN4cute5tupleIJiiiiEEENS1_10collective13CollectiveMmaINS1_37MainloopSm90TmaGmmaWarpSpecializedFP8ILi12ENS5_IJNS4_1CILi1EEESB_SB_EEENS1_35KernelTmaWarpSpecializedCooperativeEEENS5_IJNSA_ILi128EEESF_NSA_ILi64EEEEEENS_12float_e4m3_tENS5_IJlSB_lEEESI_SJ_NS4_8TiledMMAINS4_8MMA_AtomIJNS4_4SM904GMMA31MMA_64x128x32_F32E4M3E4M3_SS_TNILNSN_7ScaleInE1ELSP_1EEEEEENS4_6LayoutINS5_IJNSA_ILi2EEESB_SB_EEENS5_IJSB_NSA_ILi0EEESV_EEEEENS5_IJNS4_10UnderscoreESY_SY_EEEEENS4_13SM90_TMA_LOADENS4_14ComposedLayoutINS4_7SwizzleILi2ELi4ELi3EEENS4_18smem_ptr_flag_bitsILi8EEENSS_INS5_IJNSA_ILi8EEESG_EEENS5_IJSG_SB_EEEEEEEvNS4_8identityES11_S1B_vS1C_EENS_8epilogue10collective18CollectiveEpilogueINS1E_22Sm90TmaWarpSpecializedILi4ELi2ELi16ELb0ELb0EEEJSH_NS5_IJSF_NSA_ILi32EEEEEESI_SJ_SI_SJ_NS1E_6fusion15FusionCallbacksIS1I_NS1L_17LinCombPerRowBiasISI_fSI_SI_fLi16ELNS_15FloatRoundStyleE2EEESH_S1K_JEEES11_NS12_INS13_ILi1ELi4ELi3EEES16_NSS_INS5_IJS17_S1J_EEENS5_IJS1J_SB_EEEEEEENS4_39AutoVectorizingCopyWithAssumedAlignmentILi128EEENS4_14SM90_TMA_STOREES1V_S1X_NS4_9Copy_AtomIJNS4_17SM90_U32x4_STSM_NENS_6half_tEEEEvEEEvvEEEEvNT_6ParamsE,"a",@progbits
	.sectionflags	@""
	.align	4
.nv.constant0._ZN7cutlass13device_kernelINS_4gemm6kernel13GemmUniversalIN4cute5tupleIJiiiiEEENS1_10collective13CollectiveMmaINS1_37MainloopSm90TmaGmmaWarpSpecializedFP8ILi12ENS5_IJNS4_1CILi1EEESB_SB_EEENS1_35KernelTmaWarpSpecializedCooperativeEEENS5_IJNSA_ILi128EEESF_NSA_ILi64EEEEEENS_12float_e4m3_tENS5_IJlSB_lEEESI_SJ_NS4_8TiledMMAINS4_8MMA_AtomIJNS4_4SM904GMMA31MMA_64x128x32_F32E4M3E4M3_SS_TNILNSN_7ScaleInE1ELSP_1EEEEEENS4_6LayoutINS5_IJNSA_ILi2EEESB_SB_EEENS5_IJSB_NSA_ILi0EEESV_EEEEENS5_IJNS4_10UnderscoreESY_SY_EEEEENS4_13SM90_TMA_LOADENS4_14ComposedLayoutINS4_7SwizzleILi2ELi4ELi3EEENS4_18smem_ptr_flag_bitsILi8EEENSS_INS5_IJNSA_ILi8EEESG_EEENS5_IJSG_SB_EEEEEEEvNS4_8identityES11_S1B_vS1C_EENS_8epilogue10collective18CollectiveEpilogueINS1E_22Sm90TmaWarpSpecializedILi4ELi2ELi16ELb0ELb0EEEJSH_NS5_IJSF_NSA_ILi32EEEEEESI_SJ_SI_SJ_NS1E_6fusion15FusionCallbacksIS1I_NS1L_17LinCombPerRowBiasISI_fSI_SI_fLi16ELNS_15FloatRoundStyleE2EEESH_S1K_JEEES11_NS12_INS13_ILi1ELi4ELi3EEES16_NSS_INS5_IJS17_S1J_EEENS5_IJS1J_SB_EEEEEEENS4_39AutoVectorizingCopyWithAssumedAlignmentILi128EEENS4_14SM90_TMA_STOREES1V_S1X_NS4_9Copy_AtomIJNS4_17SM90_U32x4_STSM_NENS_6half_tEEEEvEEEvvEEEEvNT_6ParamsE:
	.zero		2432


//--------------------- SYMBOLS --------------------------

	.type		.nv.reservedSmem.offset0,@object
	.size		.nv.reservedSmem.offset0,0x4
	.type		__assertfail,@function
